//
// Generated by NVIDIA NVVM Compiler
//
// Compiler Build ID: CL-36424714
// Cuda compilation tools, release 13.0, V13.0.88
// Based on NVVM 20.0.0
//

.version 9.0
.target sm_100
.address_size 64

	// .globl	_Z7extendfPfS_iiiii

.visible .entry _Z7extendfPfS_iiiii(
	.param .u64 .ptr .align 1 _Z7extendfPfS_iiiii_param_0,
	.param .u64 .ptr .align 1 _Z7extendfPfS_iiiii_param_1,
	.param .u32 _Z7extendfPfS_iiiii_param_2,
	.param .u32 _Z7extendfPfS_iiiii_param_3,
	.param .u32 _Z7extendfPfS_iiiii_param_4,
	.param .u32 _Z7extendfPfS_iiiii_param_5,
	.param .u32 _Z7extendfPfS_iiiii_param_6
)
{
	.reg .pred 	%p<6>;
	.reg .b32 	%r<50>;
	.reg .b32 	%f<2>;
	.reg .b64 	%rd<9>;

	ld.param.u64 	%rd1, [_Z7extendfPfS_iiiii_param_0];
	ld.param.u64 	%rd2, [_Z7extendfPfS_iiiii_param_1];
	ld.param.u32 	%r5, [_Z7extendfPfS_iiiii_param_2];
	ld.param.u32 	%r6, [_Z7extendfPfS_iiiii_param_3];
	ld.param.u32 	%r10, [_Z7extendfPfS_iiiii_param_4];
	ld.param.u32 	%r8, [_Z7extendfPfS_iiiii_param_5];
	ld.param.u32 	%r11, [_Z7extendfPfS_iiiii_param_6];
	mov.u32 	%r12, %ctaid.x;
	mov.u32 	%r13, %ntid.x;
	mov.u32 	%r14, %tid.x;
	mad.lo.s32 	%r1, %r12, %r13, %r14;
	mov.u32 	%r15, %ctaid.y;
	mov.u32 	%r16, %ntid.y;
	mov.u32 	%r17, %tid.y;
	mad.lo.s32 	%r18, %r15, %r16, %r17;
	mov.u32 	%r19, %ctaid.z;
	mov.u32 	%r20, %ntid.z;
	mov.u32 	%r21, %tid.z;
	mad.lo.s32 	%r3, %r19, %r20, %r21;
	div.s32 	%r22, %r3, %r8;
	max.s32 	%r23, %r1, %r18;
	setp.ge.s32 	%p1, %r23, %r10;
	setp.lt.s32 	%p2, %r8, 0;
	setp.ge.s32 	%p3, %r22, %r11;
	or.pred  	%p4, %p1, %p3;
	or.pred  	%p5, %p4, %p2;
	@%p5 bra 	$L__BB0_2;
	rem.s32 	%r24, %r3, %r8;
	cvta.to.global.u64 	%rd3, %rd2;
	cvta.to.global.u64 	%rd4, %rd1;
	mad.lo.s32 	%r25, %r22, %r8, %r24;
	mad.lo.s32 	%r26, %r25, %r10, %r18;
	mad.lo.s32 	%r27, %r26, %r10, %r1;
	add.s32 	%r28, %r10, -3;
	add.s32 	%r29, %r1, -1;
	min.s32 	%r30, %r28, %r29;
	max.s32 	%r31, %r30, 0;
	add.s32 	%r32, %r18, -1;
	min.s32 	%r33, %r28, %r32;
	max.s32 	%r34, %r33, 0;
	add.s32 	%r35, %r10, -2;
	add.s32 	%r36, %r8, -3;
	add.s32 	%r37, %r24, -1;
	min.s32 	%r38, %r36, %r37;
	max.s32 	%r39, %r38, 0;
	neg.s32 	%r40, %r5;
	add.s32 	%r41, %r6, %r11;
	add.s32 	%r42, %r41, -3;
	add.s32 	%r43, %r22, -1;
	min.s32 	%r44, %r42, %r43;
	max.s32 	%r45, %r40, %r44;
	add.s32 	%r46, %r8, -2;
	mad.lo.s32 	%r47, %r45, %r46, %r39;
	mad.lo.s32 	%r48, %r47, %r35, %r34;
	mad.lo.s32 	%r49, %r48, %r35, %r31;
	mul.wide.s32 	%rd5, %r49, 4;
	add.s64 	%rd6, %rd3, %rd5;
	ld.global.f32 	%f1, [%rd6];
	mul.wide.s32 	%rd7, %r27, 4;
	add.s64 	%rd8, %rd4, %rd7;
	st.global.f32 	[%rd8], %f1;
$L__BB0_2:
	ret;

}
	// .globl	_Z4gradP6float4Pfffiii
.visible .entry _Z4gradP6float4Pfffiii(
	.param .u64 .ptr .align 1 _Z4gradP6float4Pfffiii_param_0,
	.param .u64 .ptr .align 1 _Z4gradP6float4Pfffiii_param_1,
	.param .f32 _Z4gradP6float4Pfffiii_param_2,
	.param .f32 _Z4gradP6float4Pfffiii_param_3,
	.param .u32 _Z4gradP6float4Pfffiii_param_4,
	.param .u32 _Z4gradP6float4Pfffiii_param_5,
	.param .u32 _Z4gradP6float4Pfffiii_param_6
)
{
	.reg .pred 	%p<6>;
	.reg .b32 	%r<34>;
	.reg .b32 	%f<28>;
	.reg .b64 	%rd<15>;

	ld.param.u64 	%rd1, [_Z4gradP6float4Pfffiii_param_0];
	ld.param.u64 	%rd2, [_Z4gradP6float4Pfffiii_param_1];
	ld.param.f32 	%f1, [_Z4gradP6float4Pfffiii_param_2];
	ld.param.f32 	%f2, [_Z4gradP6float4Pfffiii_param_3];
	ld.param.u32 	%r7, [_Z4gradP6float4Pfffiii_param_4];
	ld.param.u32 	%r6, [_Z4gradP6float4Pfffiii_param_5];
	ld.param.u32 	%r8, [_Z4gradP6float4Pfffiii_param_6];
	mov.u32 	%r10, %ctaid.x;
	mov.u32 	%r11, %ntid.x;
	mov.u32 	%r12, %tid.x;
	mad.lo.s32 	%r1, %r10, %r11, %r12;
	mov.u32 	%r13, %ctaid.y;
	mov.u32 	%r14, %ntid.y;
	mov.u32 	%r15, %tid.y;
	mad.lo.s32 	%r16, %r13, %r14, %r15;
	mov.u32 	%r17, %ctaid.z;
	mov.u32 	%r18, %ntid.z;
	mov.u32 	%r19, %tid.z;
	mad.lo.s32 	%r3, %r17, %r18, %r19;
	div.s32 	%r20, %r3, %r6;
	max.s32 	%r21, %r1, %r16;
	setp.ge.s32 	%p1, %r21, %r7;
	setp.lt.s32 	%p2, %r6, 0;
	setp.ge.s32 	%p3, %r20, %r8;
	or.pred  	%p4, %p1, %p3;
	or.pred  	%p5, %p4, %p2;
	@%p5 bra 	$L__BB1_2;
	rem.s32 	%r22, %r3, %r6;
	cvta.to.global.u64 	%rd3, %rd2;
	cvta.to.global.u64 	%rd4, %rd1;
	mad.lo.s32 	%r23, %r20, %r6, %r22;
	mad.lo.s32 	%r24, %r23, %r7, %r16;
	mad.lo.s32 	%r25, %r24, %r7, %r1;
	add.s32 	%r26, %r7, 1;
	mad.lo.s32 	%r27, %r16, %r7, %r16;
	add.s32 	%r28, %r27, %r1;
	mad.lo.s32 	%r29, %r7, %r7, %r7;
	add.s32 	%r30, %r29, %r26;
	mad.lo.s32 	%r31, %r30, %r22, %r28;
	mad.lo.s32 	%r32, %r30, %r6, %r30;
	mad.lo.s32 	%r33, %r32, %r20, %r31;
	mul.wide.s32 	%rd5, %r33, 4;
	add.s64 	%rd6, %rd3, %rd5;
	ld.global.f32 	%f3, [%rd6+4];
	ld.global.f32 	%f4, [%rd6];
	sub.f32 	%f5, %f3, %f4;
	mul.f32 	%f6, %f1, %f5;
	mul.wide.s32 	%rd7, %r25, 16;
	add.s64 	%rd8, %rd4, %rd7;
	ld.global.v4.f32 	{%f7, %f8, %f9, %f10}, [%rd8];
	fma.rn.f32 	%f11, %f6, 0f3F000000, %f7;
	st.global.f32 	[%rd8], %f11;
	mul.wide.s32 	%rd9, %r26, 4;
	add.s64 	%rd10, %rd6, %rd9;
	ld.global.f32 	%f12, [%rd10];
	ld.global.f32 	%f13, [%rd6];
	sub.f32 	%f14, %f12, %f13;
	mul.f32 	%f15, %f1, %f14;
	fma.rn.f32 	%f16, %f15, 0f3F000000, %f8;
	st.global.f32 	[%rd8+4], %f16;
	mul.wide.s32 	%rd11, %r30, 4;
	add.s64 	%rd12, %rd6, %rd11;
	ld.global.f32 	%f17, [%rd12];
	ld.global.f32 	%f18, [%rd6];
	sub.f32 	%f19, %f17, %f18;
	mul.f32 	%f20, %f1, %f19;
	mul.f32 	%f21, %f20, 0f3F000000;
	fma.rn.f32 	%f22, %f2, %f21, %f9;
	st.global.f32 	[%rd8+8], %f22;
	mul.wide.s32 	%rd13, %r32, 4;
	add.s64 	%rd14, %rd6, %rd13;
	ld.global.f32 	%f23, [%rd14];
	ld.global.f32 	%f24, [%rd6];
	sub.f32 	%f25, %f23, %f24;
	mul.f32 	%f26, %f1, %f25;
	fma.rn.f32 	%f27, %f26, 0f3F000000, %f10;
	st.global.f32 	[%rd8+12], %f27;
$L__BB1_2:
	ret;

}
	// .globl	_Z3divPfS_P6float4ffiii
.visible .entry _Z3divPfS_P6float4ffiii(
	.param .u64 .ptr .align 1 _Z3divPfS_P6float4ffiii_param_0,
	.param .u64 .ptr .align 1 _Z3divPfS_P6float4ffiii_param_1,
	.param .u64 .ptr .align 1 _Z3divPfS_P6float4ffiii_param_2,
	.param .f32 _Z3divPfS_P6float4ffiii_param_3,
	.param .f32 _Z3divPfS_P6float4ffiii_param_4,
	.param .u32 _Z3divPfS_P6float4ffiii_param_5,
	.param .u32 _Z3divPfS_P6float4ffiii_param_6,
	.param .u32 _Z3divPfS_P6float4ffiii_param_7
)
{
	.reg .pred 	%p<6>;
	.reg .b32 	%r<39>;
	.reg .b32 	%f<29>;
	.reg .b64 	%rd<32>;

	ld.param.u64 	%rd1, [_Z3divPfS_P6float4ffiii_param_0];
	ld.param.u64 	%rd2, [_Z3divPfS_P6float4ffiii_param_1];
	ld.param.u64 	%rd3, [_Z3divPfS_P6float4ffiii_param_2];
	ld.param.f32 	%f1, [_Z3divPfS_P6float4ffiii_param_3];
	ld.param.f32 	%f2, [_Z3divPfS_P6float4ffiii_param_4];
	ld.param.u32 	%r7, [_Z3divPfS_P6float4ffiii_param_5];
	ld.param.u32 	%r6, [_Z3divPfS_P6float4ffiii_param_6];
	ld.param.u32 	%r8, [_Z3divPfS_P6float4ffiii_param_7];
	mov.u32 	%r10, %ctaid.x;
	mov.u32 	%r11, %ntid.x;
	mov.u32 	%r12, %tid.x;
	mad.lo.s32 	%r1, %r10, %r11, %r12;
	mov.u32 	%r13, %ctaid.y;
	mov.u32 	%r14, %ntid.y;
	mov.u32 	%r15, %tid.y;
	mad.lo.s32 	%r16, %r13, %r14, %r15;
	mov.u32 	%r17, %ctaid.z;
	mov.u32 	%r18, %ntid.z;
	mov.u32 	%r19, %tid.z;
	mad.lo.s32 	%r3, %r17, %r18, %r19;
	div.s32 	%r20, %r3, %r6;
	max.s32 	%r21, %r1, %r16;
	setp.ge.s32 	%p1, %r21, %r7;
	setp.lt.s32 	%p2, %r6, 0;
	setp.ge.s32 	%p3, %r20, %r8;
	or.pred  	%p4, %p1, %p3;
	or.pred  	%p5, %p4, %p2;
	@%p5 bra 	$L__BB2_2;
	rem.s32 	%r22, %r3, %r6;
	cvta.to.global.u64 	%rd4, %rd2;
	cvta.to.global.u64 	%rd5, %rd1;
	cvta.to.global.u64 	%rd6, %rd3;
	mad.lo.s32 	%r23, %r20, %r6, %r22;
	mad.lo.s32 	%r24, %r23, %r7, %r16;
	mad.lo.s32 	%r25, %r24, %r7, %r1;
	add.s32 	%r26, %r7, 1;
	mad.lo.s32 	%r27, %r16, %r7, %r16;
	add.s32 	%r28, %r27, %r26;
	mad.lo.s32 	%r29, %r7, %r7, %r7;
	add.s32 	%r30, %r29, %r26;
	mul.lo.s32 	%r31, %r30, %r22;
	add.s32 	%r32, %r31, %r30;
	mad.lo.s32 	%r33, %r30, %r6, %r30;
	mul.lo.s32 	%r34, %r33, %r20;
	add.s32 	%r35, %r34, %r33;
	add.s32 	%r36, %r28, %r1;
	add.s32 	%r37, %r36, %r32;
	add.s32 	%r38, %r37, %r35;
	mul.wide.s32 	%rd7, %r25, 4;
	add.s64 	%rd8, %rd4, %rd7;
	ld.global.f32 	%f3, [%rd8];
	add.s64 	%rd9, %rd5, %rd7;
	st.global.f32 	[%rd9], %f3;
	mul.wide.s32 	%rd10, %r38, 16;
	add.s64 	%rd11, %rd6, %rd10;
	ld.global.f32 	%f4, [%rd11];
	ld.global.f32 	%f5, [%rd11+16];
	sub.f32 	%f6, %f4, %f5;
	mul.f32 	%f7, %f1, %f6;
	mul.f32 	%f8, %f7, 0f3F000000;
	sub.f32 	%f9, %f3, %f8;
	st.global.f32 	[%rd9], %f9;
	cvt.s64.s32 	%rd12, %r35;
	cvt.s64.s32 	%rd13, %r32;
	cvt.s64.s32 	%rd14, %r27;
	cvt.s64.s32 	%rd15, %r1;
	add.s64 	%rd16, %rd14, %rd15;
	add.s64 	%rd17, %rd16, %rd13;
	add.s64 	%rd18, %rd17, %rd12;
	shl.b64 	%rd19, %rd18, 4;
	add.s64 	%rd20, %rd6, %rd19;
	ld.global.f32 	%f10, [%rd20+20];
	ld.global.f32 	%f11, [%rd11+20];
	sub.f32 	%f12, %f10, %f11;
	mul.f32 	%f13, %f1, %f12;
	mul.f32 	%f14, %f13, 0f3F000000;
	sub.f32 	%f15, %f9, %f14;
	st.global.f32 	[%rd9], %f15;
	cvt.s64.s32 	%rd21, %r31;
	cvt.s64.s32 	%rd22, %r36;
	add.s64 	%rd23, %rd21, %rd22;
	add.s64 	%rd24, %rd23, %rd12;
	shl.b64 	%rd25, %rd24, 4;
	add.s64 	%rd26, %rd6, %rd25;
	ld.global.f32 	%f16, [%rd26+24];
	ld.global.f32 	%f17, [%rd11+24];
	sub.f32 	%f18, %f16, %f17;
	mul.f32 	%f19, %f1, %f18;
	mul.f32 	%f20, %f19, 0f3F000000;
	mul.f32 	%f21, %f2, %f20;
	sub.f32 	%f22, %f15, %f21;
	st.global.f32 	[%rd9], %f22;
	cvt.s64.s32 	%rd27, %r34;
	cvt.s64.s32 	%rd28, %r37;
	add.s64 	%rd29, %rd28, %rd27;
	shl.b64 	%rd30, %rd29, 4;
	add.s64 	%rd31, %rd6, %rd30;
	ld.global.f32 	%f23, [%rd31+28];
	ld.global.f32 	%f24, [%rd11+28];
	sub.f32 	%f25, %f23, %f24;
	mul.f32 	%f26, %f1, %f25;
	mul.f32 	%f27, %f26, 0f3F000000;
	sub.f32 	%f28, %f22, %f27;
	st.global.f32 	[%rd9], %f28;
$L__BB2_2:
	ret;

}
	// .globl	_Z7addrealPfP6float2fiii
.visible .entry _Z7addrealPfP6float2fiii(
	.param .u64 .ptr .align 1 _Z7addrealPfP6float2fiii_param_0,
	.param .u64 .ptr .align 1 _Z7addrealPfP6float2fiii_param_1,
	.param .f32 _Z7addrealPfP6float2fiii_param_2,
	.param .u32 _Z7addrealPfP6float2fiii_param_3,
	.param .u32 _Z7addrealPfP6float2fiii_param_4,
	.param .u32 _Z7addrealPfP6float2fiii_param_5
)
{
	.reg .pred 	%p<6>;
	.reg .b32 	%r<20>;
	.reg .b32 	%f<5>;
	.reg .b64 	%rd<9>;

	ld.param.u64 	%rd1, [_Z7addrealPfP6float2fiii_param_0];
	ld.param.u64 	%rd2, [_Z7addrealPfP6float2fiii_param_1];
	ld.param.f32 	%f1, [_Z7addrealPfP6float2fiii_param_2];
	ld.param.u32 	%r4, [_Z7addrealPfP6float2fiii_param_3];
	ld.param.u32 	%r6, [_Z7addrealPfP6float2fiii_param_4];
	ld.param.u32 	%r7, [_Z7addrealPfP6float2fiii_param_5];
	mov.u32 	%r8, %ntid.x;
	mov.u32 	%r9, %ctaid.x;
	mov.u32 	%r10, %tid.x;
	mad.lo.s32 	%r1, %r8, %r9, %r10;
	mov.u32 	%r11, %ntid.y;
	mov.u32 	%r12, %ctaid.y;
	mov.u32 	%r13, %tid.y;
	mad.lo.s32 	%r14, %r11, %r12, %r13;
	mov.u32 	%r15, %ntid.z;
	mov.u32 	%r16, %ctaid.z;
	mov.u32 	%r17, %tid.z;
	mad.lo.s32 	%r3, %r15, %r16, %r17;
	setp.ge.s32 	%p1, %r1, %r4;
	setp.ge.s32 	%p2, %r14, %r6;
	or.pred  	%p3, %p1, %p2;
	setp.ge.s32 	%p4, %r3, %r7;
	or.pred  	%p5, %p3, %p4;
	@%p5 bra 	$L__BB3_2;
	cvta.to.global.u64 	%rd3, %rd2;
	cvta.to.global.u64 	%rd4, %rd1;
	mad.lo.s32 	%r18, %r6, %r3, %r14;
	mad.lo.s32 	%r19, %r18, %r4, %r1;
	mul.wide.s32 	%rd5, %r19, 8;
	add.s64 	%rd6, %rd3, %rd5;
	ld.global.f32 	%f2, [%rd6];
	mul.wide.s32 	%rd7, %r19, 4;
	add.s64 	%rd8, %rd4, %rd7;
	ld.global.f32 	%f3, [%rd8];
	fma.rn.f32 	%f4, %f1, %f2, %f3;
	st.global.f32 	[%rd8], %f4;
$L__BB3_2:
	ret;

}
	// .globl	_Z11makecomplexP6float2Pfiii
.visible .entry _Z11makecomplexP6float2Pfiii(
	.param .u64 .ptr .align 1 _Z11makecomplexP6float2Pfiii_param_0,
	.param .u64 .ptr .align 1 _Z11makecomplexP6float2Pfiii_param_1,
	.param .u32 _Z11makecomplexP6float2Pfiii_param_2,
	.param .u32 _Z11makecomplexP6float2Pfiii_param_3,
	.param .u32 _Z11makecomplexP6float2Pfiii_param_4
)
{
	.reg .pred 	%p<6>;
	.reg .b32 	%r<20>;
	.reg .b32 	%f<3>;
	.reg .b64 	%rd<9>;

	ld.param.u64 	%rd1, [_Z11makecomplexP6float2Pfiii_param_0];
	ld.param.u64 	%rd2, [_Z11makecomplexP6float2Pfiii_param_1];
	ld.param.u32 	%r4, [_Z11makecomplexP6float2Pfiii_param_2];
	ld.param.u32 	%r6, [_Z11makecomplexP6float2Pfiii_param_3];
	ld.param.u32 	%r7, [_Z11makecomplexP6float2Pfiii_param_4];
	mov.u32 	%r8, %ctaid.x;
	mov.u32 	%r9, %ntid.x;
	mov.u32 	%r10, %tid.x;
	mad.lo.s32 	%r1, %r8, %r9, %r10;
	mov.u32 	%r11, %ctaid.y;
	mov.u32 	%r12, %ntid.y;
	mov.u32 	%r13, %tid.y;
	mad.lo.s32 	%r14, %r11, %r12, %r13;
	mov.u32 	%r15, %ctaid.z;
	mov.u32 	%r16, %ntid.z;
	mov.u32 	%r17, %tid.z;
	mad.lo.s32 	%r3, %r15, %r16, %r17;
	setp.ge.s32 	%p1, %r1, %r4;
	setp.ge.s32 	%p2, %r14, %r6;
	or.pred  	%p3, %p1, %p2;
	setp.ge.s32 	%p4, %r3, %r7;
	or.pred  	%p5, %p3, %p4;
	@%p5 bra 	$L__BB4_2;
	cvta.to.global.u64 	%rd3, %rd2;
	cvta.to.global.u64 	%rd4, %rd1;
	mad.lo.s32 	%r18, %r6, %r3, %r14;
	mad.lo.s32 	%r19, %r18, %r4, %r1;
	mul.wide.s32 	%rd5, %r19, 4;
	add.s64 	%rd6, %rd3, %rd5;
	ld.global.f32 	%f1, [%rd6];
	mul.wide.s32 	%rd7, %r19, 8;
	add.s64 	%rd8, %rd4, %rd7;
	mov.f32 	%f2, 0f00000000;
	st.global.v2.f32 	[%rd8], {%f1, %f2};
$L__BB4_2:
	ret;

}
	// .globl	_Z6decphiP6float2S0_S0_iiii
.visible .entry _Z6decphiP6float2S0_S0_iiii(
	.param .u64 .ptr .align 1 _Z6decphiP6float2S0_S0_iiii_param_0,
	.param .u64 .ptr .align 1 _Z6decphiP6float2S0_S0_iiii_param_1,
	.param .u64 .ptr .align 1 _Z6decphiP6float2S0_S0_iiii_param_2,
	.param .u32 _Z6decphiP6float2S0_S0_iiii_param_3,
	.param .u32 _Z6decphiP6float2S0_S0_iiii_param_4,
	.param .u32 _Z6decphiP6float2S0_S0_iiii_param_5,
	.param .u32 _Z6decphiP6float2S0_S0_iiii_param_6
)
{
	.reg .pred 	%p<11>;
	.reg .b32 	%r<77>;
	.reg .b32 	%f<107>;
	.reg .b64 	%rd<35>;

	ld.param.u64 	%rd4, [_Z6decphiP6float2S0_S0_iiii_param_0];
	ld.param.u64 	%rd5, [_Z6decphiP6float2S0_S0_iiii_param_1];
	ld.param.u64 	%rd6, [_Z6decphiP6float2S0_S0_iiii_param_2];
	ld.param.u32 	%r34, [_Z6decphiP6float2S0_S0_iiii_param_3];
	ld.param.u32 	%r32, [_Z6decphiP6float2S0_S0_iiii_param_4];
	ld.param.u32 	%r33, [_Z6decphiP6float2S0_S0_iiii_param_5];
	ld.param.u32 	%r35, [_Z6decphiP6float2S0_S0_iiii_param_6];
	cvta.to.global.u64 	%rd1, %rd6;
	cvta.to.global.u64 	%rd2, %rd5;
	mov.u32 	%r36, %ctaid.x;
	mov.u32 	%r37, %ntid.x;
	mov.u32 	%r38, %tid.x;
	mad.lo.s32 	%r1, %r36, %r37, %r38;
	mov.u32 	%r39, %ctaid.y;
	mov.u32 	%r40, %ntid.y;
	mul.lo.s32 	%r2, %r39, %r40;
	mov.u32 	%r3, %tid.y;
	add.s32 	%r41, %r2, %r3;
	mov.u32 	%r42, %ctaid.z;
	mov.u32 	%r43, %ntid.z;
	mov.u32 	%r44, %tid.z;
	mad.lo.s32 	%r5, %r42, %r43, %r44;
	max.s32 	%r45, %r1, %r41;
	setp.ge.s32 	%p1, %r45, %r34;
	setp.ge.s32 	%p2, %r5, %r35;
	or.pred  	%p3, %p1, %p2;
	@%p3 bra 	$L__BB5_10;
	cvta.to.global.u64 	%rd7, %rd4;
	mad.lo.s32 	%r6, %r34, %r41, %r1;
	mul.lo.s32 	%r46, %r34, %r5;
	mul.lo.s32 	%r7, %r46, %r34;
	add.s32 	%r47, %r6, %r7;
	mul.wide.s32 	%rd8, %r47, 8;
	add.s64 	%rd3, %rd7, %rd8;
	mov.f32 	%f11, 0f00000000;
	st.global.v2.f32 	[%rd3], {%f11, %f11};
	setp.lt.s32 	%p4, %r33, 1;
	@%p4 bra 	$L__BB5_10;
	mul.lo.s32 	%r8, %r34, %r34;
	mad.lo.s32 	%r9, %r7, %r33, %r6;
	and.b32  	%r10, %r33, 3;
	setp.lt.u32 	%p5, %r33, 4;
	mov.b32 	%r76, 0;
	mov.f32 	%f103, 0f00000000;
	mov.f32 	%f104, %f103;
	@%p5 bra 	$L__BB5_5;
	and.b32  	%r50, %r33, 2147483644;
	neg.s32 	%r74, %r50;
	shl.b32 	%r72, %r32, 1;
	mul.lo.s32 	%r71, %r32, 3;
	mul.lo.s32 	%r51, %r33, %r34;
	mad.lo.s32 	%r52, %r51, %r5, %r3;
	add.s32 	%r53, %r52, %r2;
	mad.lo.s32 	%r69, %r34, %r53, %r1;
	mov.f32 	%f103, 0f00000000;
	mov.b32 	%r70, 0;
	mul.wide.s32 	%rd13, %r8, 8;
	mov.u32 	%r73, %r32;
$L__BB5_4:
	.pragma "nounroll";
	and.b32  	%r76, %r33, 2147483644;
	mul.wide.s32 	%rd9, %r69, 8;
	add.s64 	%rd10, %rd2, %rd9;
	ld.global.v2.f32 	{%f14, %f15}, [%rd10];
	div.s32 	%r54, %r70, %r33;
	mul.wide.s32 	%rd11, %r54, 8;
	add.s64 	%rd12, %rd1, %rd11;
	ld.global.v2.f32 	{%f16, %f17}, [%rd12];
	mul.f32 	%f18, %f15, %f17;
	fma.rn.f32 	%f19, %f14, %f16, %f18;
	add.f32 	%f20, %f104, %f19;
	st.global.f32 	[%rd3], %f20;
	ld.global.f32 	%f21, [%rd10];
	ld.global.f32 	%f22, [%rd12];
	mul.f32 	%f23, %f15, %f22;
	mul.f32 	%f24, %f21, %f17;
	sub.f32 	%f25, %f23, %f24;
	add.f32 	%f26, %f103, %f25;
	st.global.f32 	[%rd3+4], %f26;
	add.s64 	%rd14, %rd10, %rd13;
	ld.global.v2.f32 	{%f27, %f28}, [%rd14];
	div.s32 	%r55, %r73, %r33;
	mul.wide.s32 	%rd15, %r55, 8;
	add.s64 	%rd16, %rd1, %rd15;
	ld.global.v2.f32 	{%f29, %f30}, [%rd16];
	mul.f32 	%f31, %f28, %f30;
	fma.rn.f32 	%f32, %f27, %f29, %f31;
	add.f32 	%f33, %f20, %f32;
	st.global.f32 	[%rd3], %f33;
	ld.global.f32 	%f34, [%rd14];
	ld.global.f32 	%f35, [%rd16];
	mul.f32 	%f36, %f28, %f35;
	mul.f32 	%f37, %f34, %f30;
	sub.f32 	%f38, %f36, %f37;
	add.f32 	%f39, %f26, %f38;
	st.global.f32 	[%rd3+4], %f39;
	add.s64 	%rd17, %rd14, %rd13;
	ld.global.v2.f32 	{%f40, %f41}, [%rd17];
	div.s32 	%r56, %r72, %r33;
	mul.wide.s32 	%rd18, %r56, 8;
	add.s64 	%rd19, %rd1, %rd18;
	ld.global.v2.f32 	{%f42, %f43}, [%rd19];
	mul.f32 	%f44, %f41, %f43;
	fma.rn.f32 	%f45, %f40, %f42, %f44;
	add.f32 	%f46, %f33, %f45;
	st.global.f32 	[%rd3], %f46;
	ld.global.f32 	%f47, [%rd17];
	ld.global.f32 	%f48, [%rd19];
	mul.f32 	%f49, %f41, %f48;
	mul.f32 	%f50, %f47, %f43;
	sub.f32 	%f51, %f49, %f50;
	add.f32 	%f52, %f39, %f51;
	st.global.f32 	[%rd3+4], %f52;
	add.s64 	%rd20, %rd17, %rd13;
	ld.global.v2.f32 	{%f53, %f54}, [%rd20];
	div.s32 	%r57, %r71, %r33;
	mul.wide.s32 	%rd21, %r57, 8;
	add.s64 	%rd22, %rd1, %rd21;
	ld.global.v2.f32 	{%f55, %f56}, [%rd22];
	mul.f32 	%f57, %f54, %f56;
	fma.rn.f32 	%f58, %f53, %f55, %f57;
	add.f32 	%f104, %f46, %f58;
	st.global.f32 	[%rd3], %f104;
	ld.global.f32 	%f59, [%rd20];
	ld.global.f32 	%f60, [%rd22];
	mul.f32 	%f61, %f54, %f60;
	mul.f32 	%f62, %f59, %f56;
	sub.f32 	%f63, %f61, %f62;
	add.f32 	%f103, %f52, %f63;
	st.global.f32 	[%rd3+4], %f103;
	add.s32 	%r74, %r74, 4;
	shl.b32 	%r58, %r32, 2;
	add.s32 	%r73, %r73, %r58;
	add.s32 	%r72, %r72, %r58;
	add.s32 	%r71, %r71, %r58;
	add.s32 	%r70, %r70, %r58;
	shl.b32 	%r59, %r8, 2;
	add.s32 	%r69, %r69, %r59;
	setp.ne.s32 	%p6, %r74, 0;
	@%p6 bra 	$L__BB5_4;
$L__BB5_5:
	setp.eq.s32 	%p7, %r10, 0;
	@%p7 bra 	$L__BB5_10;
	setp.eq.s32 	%p8, %r10, 1;
	@%p8 bra 	$L__BB5_8;
	mad.lo.s32 	%r60, %r8, %r76, %r9;
	mul.wide.s32 	%rd23, %r60, 8;
	add.s64 	%rd24, %rd2, %rd23;
	ld.global.v2.f32 	{%f64, %f65}, [%rd24];
	mul.lo.s32 	%r61, %r76, %r32;
	div.s32 	%r62, %r61, %r33;
	mul.wide.s32 	%rd25, %r62, 8;
	add.s64 	%rd26, %rd1, %rd25;
	ld.global.v2.f32 	{%f66, %f67}, [%rd26];
	mul.f32 	%f68, %f65, %f67;
	fma.rn.f32 	%f69, %f64, %f66, %f68;
	add.f32 	%f70, %f104, %f69;
	st.global.f32 	[%rd3], %f70;
	ld.global.f32 	%f71, [%rd24];
	ld.global.f32 	%f72, [%rd26];
	mul.f32 	%f73, %f65, %f72;
	mul.f32 	%f74, %f71, %f67;
	sub.f32 	%f75, %f73, %f74;
	add.f32 	%f76, %f103, %f75;
	st.global.f32 	[%rd3+4], %f76;
	mul.wide.s32 	%rd27, %r8, 8;
	add.s64 	%rd28, %rd24, %rd27;
	ld.global.v2.f32 	{%f77, %f78}, [%rd28];
	add.s32 	%r63, %r61, %r32;
	div.s32 	%r64, %r63, %r33;
	mul.wide.s32 	%rd29, %r64, 8;
	add.s64 	%rd30, %rd1, %rd29;
	ld.global.v2.f32 	{%f79, %f80}, [%rd30];
	mul.f32 	%f81, %f78, %f80;
	fma.rn.f32 	%f82, %f77, %f79, %f81;
	add.f32 	%f104, %f70, %f82;
	st.global.f32 	[%rd3], %f104;
	ld.global.f32 	%f83, [%rd28];
	ld.global.f32 	%f84, [%rd30];
	mul.f32 	%f85, %f78, %f84;
	mul.f32 	%f86, %f83, %f80;
	sub.f32 	%f87, %f85, %f86;
	add.f32 	%f103, %f76, %f87;
	st.global.f32 	[%rd3+4], %f103;
	add.s32 	%r76, %r76, 2;
$L__BB5_8:
	and.b32  	%r65, %r33, 1;
	setp.eq.b32 	%p9, %r65, 1;
	not.pred 	%p10, %p9;
	@%p10 bra 	$L__BB5_10;
	mad.lo.s32 	%r66, %r8, %r76, %r9;
	mul.wide.s32 	%rd31, %r66, 8;
	add.s64 	%rd32, %rd2, %rd31;
	ld.global.v2.f32 	{%f88, %f89}, [%rd32];
	mul.lo.s32 	%r67, %r76, %r32;
	div.s32 	%r68, %r67, %r33;
	mul.wide.s32 	%rd33, %r68, 8;
	add.s64 	%rd34, %rd1, %rd33;
	ld.global.v2.f32 	{%f90, %f91}, [%rd34];
	mul.f32 	%f92, %f89, %f91;
	fma.rn.f32 	%f93, %f88, %f90, %f92;
	add.f32 	%f94, %f104, %f93;
	st.global.f32 	[%rd3], %f94;
	ld.global.f32 	%f95, [%rd32];
	ld.global.f32 	%f96, [%rd34];
	mul.f32 	%f97, %f89, %f96;
	mul.f32 	%f98, %f95, %f91;
	sub.f32 	%f99, %f97, %f98;
	add.f32 	%f100, %f103, %f99;
	st.global.f32 	[%rd3+4], %f100;
$L__BB5_10:
	ret;

}
	// .globl	_Z6recphiP6float2S0_S0_iiii
.visible .entry _Z6recphiP6float2S0_S0_iiii(
	.param .u64 .ptr .align 1 _Z6recphiP6float2S0_S0_iiii_param_0,
	.param .u64 .ptr .align 1 _Z6recphiP6float2S0_S0_iiii_param_1,
	.param .u64 .ptr .align 1 _Z6recphiP6float2S0_S0_iiii_param_2,
	.param .u32 _Z6recphiP6float2S0_S0_iiii_param_3,
	.param .u32 _Z6recphiP6float2S0_S0_iiii_param_4,
	.param .u32 _Z6recphiP6float2S0_S0_iiii_param_5,
	.param .u32 _Z6recphiP6float2S0_S0_iiii_param_6
)
{
	.reg .pred 	%p<11>;
	.reg .b32 	%r<76>;
	.reg .b32 	%f<104>;
	.reg .b64 	%rd<35>;

	ld.param.u64 	%rd5, [_Z6recphiP6float2S0_S0_iiii_param_0];
	ld.param.u64 	%rd4, [_Z6recphiP6float2S0_S0_iiii_param_1];
	ld.param.u64 	%rd6, [_Z6recphiP6float2S0_S0_iiii_param_2];
	ld.param.u32 	%r33, [_Z6recphiP6float2S0_S0_iiii_param_3];
	ld.param.u32 	%r31, [_Z6recphiP6float2S0_S0_iiii_param_4];
	ld.param.u32 	%r32, [_Z6recphiP6float2S0_S0_iiii_param_5];
	ld.param.u32 	%r34, [_Z6recphiP6float2S0_S0_iiii_param_6];
	cvta.to.global.u64 	%rd1, %rd5;
	cvta.to.global.u64 	%rd2, %rd6;
	mov.u32 	%r35, %ctaid.x;
	mov.u32 	%r36, %ntid.x;
	mov.u32 	%r37, %tid.x;
	mad.lo.s32 	%r1, %r35, %r36, %r37;
	mov.u32 	%r38, %ctaid.y;
	mov.u32 	%r39, %ntid.y;
	mul.lo.s32 	%r2, %r38, %r39;
	mov.u32 	%r3, %tid.y;
	add.s32 	%r40, %r2, %r3;
	mov.u32 	%r41, %ctaid.z;
	mov.u32 	%r42, %ntid.z;
	mov.u32 	%r43, %tid.z;
	mad.lo.s32 	%r5, %r41, %r42, %r43;
	max.s32 	%r44, %r1, %r40;
	setp.ge.s32 	%p1, %r44, %r33;
	setp.ge.s32 	%p2, %r5, %r34;
	or.pred  	%p3, %p1, %p2;
	@%p3 bra 	$L__BB6_10;
	mul.lo.s32 	%r6, %r33, %r40;
	setp.lt.s32 	%p4, %r32, 1;
	@%p4 bra 	$L__BB6_10;
	add.s32 	%r46, %r6, %r1;
	mul.lo.s32 	%r7, %r33, %r33;
	mul.lo.s32 	%r47, %r7, %r5;
	mad.lo.s32 	%r8, %r47, %r32, %r46;
	add.s32 	%r48, %r46, %r47;
	cvta.to.global.u64 	%rd7, %rd4;
	mul.wide.s32 	%rd8, %r48, 8;
	add.s64 	%rd3, %rd7, %rd8;
	and.b32  	%r9, %r32, 3;
	setp.lt.u32 	%p5, %r32, 4;
	mov.b32 	%r75, 0;
	@%p5 bra 	$L__BB6_5;
	and.b32  	%r75, %r32, 2147483644;
	ld.global.f32 	%f103, [%rd3];
	neg.s32 	%r73, %r75;
	shl.b32 	%r71, %r31, 1;
	mul.lo.s32 	%r70, %r31, 3;
	mul.lo.s32 	%r50, %r32, %r33;
	mad.lo.s32 	%r51, %r50, %r5, %r3;
	add.s32 	%r52, %r51, %r2;
	mad.lo.s32 	%r68, %r33, %r52, %r1;
	mov.b32 	%r69, 0;
	mul.wide.s32 	%rd15, %r7, 8;
	mov.u32 	%r72, %r31;
$L__BB6_4:
	.pragma "nounroll";
	div.s32 	%r53, %r69, %r32;
	mul.wide.s32 	%rd9, %r53, 8;
	add.s64 	%rd10, %rd2, %rd9;
	ld.global.v2.f32 	{%f4, %f5}, [%rd10];
	mul.f32 	%f6, %f103, %f4;
	ld.global.f32 	%f7, [%rd3+4];
	mul.f32 	%f8, %f7, %f5;
	sub.f32 	%f9, %f6, %f8;
	mul.wide.s32 	%rd11, %r68, 8;
	add.s64 	%rd12, %rd1, %rd11;
	ld.global.v2.f32 	{%f10, %f11}, [%rd12];
	add.f32 	%f12, %f10, %f9;
	st.global.f32 	[%rd12], %f12;
	ld.global.f32 	%f13, [%rd3];
	ld.global.f32 	%f14, [%rd10];
	mul.f32 	%f15, %f7, %f14;
	fma.rn.f32 	%f16, %f13, %f5, %f15;
	add.f32 	%f17, %f11, %f16;
	st.global.f32 	[%rd12+4], %f17;
	div.s32 	%r54, %r72, %r32;
	mul.wide.s32 	%rd13, %r54, 8;
	add.s64 	%rd14, %rd2, %rd13;
	ld.global.v2.f32 	{%f18, %f19}, [%rd14];
	mul.f32 	%f20, %f13, %f18;
	ld.global.f32 	%f21, [%rd3+4];
	mul.f32 	%f22, %f21, %f19;
	sub.f32 	%f23, %f20, %f22;
	add.s64 	%rd16, %rd12, %rd15;
	ld.global.v2.f32 	{%f24, %f25}, [%rd16];
	add.f32 	%f26, %f24, %f23;
	st.global.f32 	[%rd16], %f26;
	ld.global.f32 	%f27, [%rd3];
	ld.global.f32 	%f28, [%rd14];
	mul.f32 	%f29, %f21, %f28;
	fma.rn.f32 	%f30, %f27, %f19, %f29;
	add.f32 	%f31, %f25, %f30;
	st.global.f32 	[%rd16+4], %f31;
	div.s32 	%r55, %r71, %r32;
	mul.wide.s32 	%rd17, %r55, 8;
	add.s64 	%rd18, %rd2, %rd17;
	ld.global.v2.f32 	{%f32, %f33}, [%rd18];
	mul.f32 	%f34, %f27, %f32;
	ld.global.f32 	%f35, [%rd3+4];
	mul.f32 	%f36, %f35, %f33;
	sub.f32 	%f37, %f34, %f36;
	add.s64 	%rd19, %rd16, %rd15;
	ld.global.v2.f32 	{%f38, %f39}, [%rd19];
	add.f32 	%f40, %f38, %f37;
	st.global.f32 	[%rd19], %f40;
	ld.global.f32 	%f41, [%rd3];
	ld.global.f32 	%f42, [%rd18];
	mul.f32 	%f43, %f35, %f42;
	fma.rn.f32 	%f44, %f41, %f33, %f43;
	add.f32 	%f45, %f39, %f44;
	st.global.f32 	[%rd19+4], %f45;
	div.s32 	%r56, %r70, %r32;
	mul.wide.s32 	%rd20, %r56, 8;
	add.s64 	%rd21, %rd2, %rd20;
	ld.global.v2.f32 	{%f46, %f47}, [%rd21];
	mul.f32 	%f48, %f41, %f46;
	ld.global.f32 	%f49, [%rd3+4];
	mul.f32 	%f50, %f49, %f47;
	sub.f32 	%f51, %f48, %f50;
	add.s64 	%rd22, %rd19, %rd15;
	ld.global.v2.f32 	{%f52, %f53}, [%rd22];
	add.f32 	%f54, %f52, %f51;
	st.global.f32 	[%rd22], %f54;
	ld.global.f32 	%f103, [%rd3];
	ld.global.f32 	%f55, [%rd21];
	mul.f32 	%f56, %f49, %f55;
	fma.rn.f32 	%f57, %f103, %f47, %f56;
	add.f32 	%f58, %f53, %f57;
	st.global.f32 	[%rd22+4], %f58;
	add.s32 	%r73, %r73, 4;
	shl.b32 	%r57, %r31, 2;
	add.s32 	%r72, %r72, %r57;
	add.s32 	%r71, %r71, %r57;
	add.s32 	%r70, %r70, %r57;
	add.s32 	%r69, %r69, %r57;
	shl.b32 	%r58, %r7, 2;
	add.s32 	%r68, %r68, %r58;
	setp.ne.s32 	%p6, %r73, 0;
	@%p6 bra 	$L__BB6_4;
$L__BB6_5:
	setp.eq.s32 	%p7, %r9, 0;
	@%p7 bra 	$L__BB6_10;
	setp.eq.s32 	%p8, %r9, 1;
	@%p8 bra 	$L__BB6_8;
	mad.lo.s32 	%r59, %r7, %r75, %r8;
	ld.global.v2.f32 	{%f59, %f60}, [%rd3];
	mul.lo.s32 	%r60, %r75, %r31;
	div.s32 	%r61, %r60, %r32;
	mul.wide.s32 	%rd23, %r61, 8;
	add.s64 	%rd24, %rd2, %rd23;
	ld.global.v2.f32 	{%f61, %f62}, [%rd24];
	mul.f32 	%f63, %f59, %f61;
	mul.f32 	%f64, %f60, %f62;
	sub.f32 	%f65, %f63, %f64;
	mul.wide.s32 	%rd25, %r59, 8;
	add.s64 	%rd26, %rd1, %rd25;
	ld.global.v2.f32 	{%f66, %f67}, [%rd26];
	add.f32 	%f68, %f66, %f65;
	st.global.f32 	[%rd26], %f68;
	ld.global.f32 	%f69, [%rd3];
	ld.global.f32 	%f70, [%rd24];
	mul.f32 	%f71, %f60, %f70;
	fma.rn.f32 	%f72, %f69, %f62, %f71;
	add.f32 	%f73, %f67, %f72;
	st.global.f32 	[%rd26+4], %f73;
	add.s32 	%r62, %r60, %r31;
	div.s32 	%r63, %r62, %r32;
	mul.wide.s32 	%rd27, %r63, 8;
	add.s64 	%rd28, %rd2, %rd27;
	ld.global.v2.f32 	{%f74, %f75}, [%rd28];
	mul.f32 	%f76, %f69, %f74;
	ld.global.f32 	%f77, [%rd3+4];
	mul.f32 	%f78, %f77, %f75;
	sub.f32 	%f79, %f76, %f78;
	mul.wide.s32 	%rd29, %r7, 8;
	add.s64 	%rd30, %rd26, %rd29;
	ld.global.v2.f32 	{%f80, %f81}, [%rd30];
	add.f32 	%f82, %f80, %f79;
	st.global.f32 	[%rd30], %f82;
	ld.global.f32 	%f83, [%rd3];
	ld.global.f32 	%f84, [%rd28];
	mul.f32 	%f85, %f77, %f84;
	fma.rn.f32 	%f86, %f83, %f75, %f85;
	add.f32 	%f87, %f81, %f86;
	st.global.f32 	[%rd30+4], %f87;
	add.s32 	%r75, %r75, 2;
$L__BB6_8:
	and.b32  	%r64, %r32, 1;
	setp.eq.b32 	%p9, %r64, 1;
	not.pred 	%p10, %p9;
	@%p10 bra 	$L__BB6_10;
	mad.lo.s32 	%r65, %r7, %r75, %r8;
	ld.global.v2.f32 	{%f88, %f89}, [%rd3];
	mul.lo.s32 	%r66, %r75, %r31;
	div.s32 	%r67, %r66, %r32;
	mul.wide.s32 	%rd31, %r67, 8;
	add.s64 	%rd32, %rd2, %rd31;
	ld.global.v2.f32 	{%f90, %f91}, [%rd32];
	mul.f32 	%f92, %f88, %f90;
	mul.f32 	%f93, %f89, %f91;
	sub.f32 	%f94, %f92, %f93;
	mul.wide.s32 	%rd33, %r65, 8;
	add.s64 	%rd34, %rd1, %rd33;
	ld.global.v2.f32 	{%f95, %f96}, [%rd34];
	add.f32 	%f97, %f95, %f94;
	st.global.f32 	[%rd34], %f97;
	ld.global.f32 	%f98, [%rd3];
	ld.global.f32 	%f99, [%rd32];
	mul.f32 	%f100, %f89, %f99;
	fma.rn.f32 	%f101, %f98, %f91, %f100;
	add.f32 	%f102, %f96, %f101;
	st.global.f32 	[%rd34+4], %f102;
$L__BB6_10:
	ret;

}
	// .globl	_Z6mulphiP6float2S0_iiiii
.visible .entry _Z6mulphiP6float2S0_iiiii(
	.param .u64 .ptr .align 1 _Z6mulphiP6float2S0_iiiii_param_0,
	.param .u64 .ptr .align 1 _Z6mulphiP6float2S0_iiiii_param_1,
	.param .u32 _Z6mulphiP6float2S0_iiiii_param_2,
	.param .u32 _Z6mulphiP6float2S0_iiiii_param_3,
	.param .u32 _Z6mulphiP6float2S0_iiiii_param_4,
	.param .u32 _Z6mulphiP6float2S0_iiiii_param_5,
	.param .u32 _Z6mulphiP6float2S0_iiiii_param_6
)
{
	.reg .pred 	%p<6>;
	.reg .b32 	%r<22>;
	.reg .b32 	%f<21>;
	.reg .b64 	%rd<9>;

	ld.param.u64 	%rd1, [_Z6mulphiP6float2S0_iiiii_param_0];
	ld.param.u64 	%rd2, [_Z6mulphiP6float2S0_iiiii_param_1];
	ld.param.u32 	%r4, [_Z6mulphiP6float2S0_iiiii_param_2];
	ld.param.u32 	%r5, [_Z6mulphiP6float2S0_iiiii_param_3];
	ld.param.u32 	%r6, [_Z6mulphiP6float2S0_iiiii_param_4];
	ld.param.u32 	%r8, [_Z6mulphiP6float2S0_iiiii_param_5];
	ld.param.u32 	%r9, [_Z6mulphiP6float2S0_iiiii_param_6];
	mov.u32 	%r10, %ctaid.x;
	mov.u32 	%r11, %ntid.x;
	mov.u32 	%r12, %tid.x;
	mad.lo.s32 	%r1, %r10, %r11, %r12;
	mov.u32 	%r13, %ctaid.y;
	mov.u32 	%r14, %ntid.y;
	mov.u32 	%r15, %tid.y;
	mad.lo.s32 	%r16, %r13, %r14, %r15;
	mov.u32 	%r17, %ctaid.z;
	mov.u32 	%r18, %ntid.z;
	mov.u32 	%r19, %tid.z;
	mad.lo.s32 	%r3, %r17, %r18, %r19;
	setp.ge.s32 	%p1, %r1, %r6;
	setp.ge.s32 	%p2, %r16, %r8;
	or.pred  	%p3, %p1, %p2;
	setp.ge.s32 	%p4, %r3, %r9;
	or.pred  	%p5, %p3, %p4;
	@%p5 bra 	$L__BB7_2;
	cvta.to.global.u64 	%rd3, %rd1;
	cvta.to.global.u64 	%rd4, %rd2;
	mad.lo.s32 	%r20, %r8, %r3, %r16;
	mad.lo.s32 	%r21, %r20, %r6, %r1;
	mul.wide.s32 	%rd5, %r21, 8;
	add.s64 	%rd6, %rd3, %rd5;
	ld.global.v2.f32 	{%f1, %f2}, [%rd6];
	cvt.rn.f32.s32 	%f3, %r5;
	sqrt.rn.f32 	%f4, %f3;
	div.rn.f32 	%f5, %f1, %f4;
	cvt.rn.f32.u32 	%f6, %r8;
	mul.f32 	%f7, %f5, %f6;
	div.rn.f32 	%f8, %f2, %f4;
	mul.f32 	%f9, %f8, %f6;
	mul.wide.u32 	%rd7, %r16, 8;
	add.s64 	%rd8, %rd4, %rd7;
	ld.global.v2.f32 	{%f10, %f11}, [%rd8];
	mul.f32 	%f12, %f7, %f10;
	cvt.rn.f32.s32 	%f13, %r4;
	mul.f32 	%f14, %f9, %f13;
	mul.f32 	%f15, %f11, %f14;
	sub.f32 	%f16, %f12, %f15;
	st.global.f32 	[%rd6], %f16;
	mul.f32 	%f17, %f7, %f13;
	ld.global.f32 	%f18, [%rd8];
	mul.f32 	%f19, %f9, %f18;
	fma.rn.f32 	%f20, %f17, %f11, %f19;
	st.global.f32 	[%rd6+4], %f20;
$L__BB7_2:
	ret;

}


// ===== COMPILED SASS (sm_100) =====

	.target	sm_100

	.elftype	@"ET_EXEC"


//--------------------- .note.nv.tkinfo           --------------------------
	.section	.note.nv.tkinfo,"",@"SHT_NOTE"
	.sectionflags	@"SHF_NOTE_NV_TKINFO"
	.tkinfo
        /*0018*/ 	.word	0x00000002
        /*0030*/ 	.string	""
        /*0030*/ 	.string	"ptxas"
        /*0030*/ 	.string	"Cuda compilation tools, release 13.0, V13.0.88"
        /*0030*/ 	.string	"Build cuda_13.0.r13.0/compiler.36424714_0"
        /*0030*/ 	.string	"-arch sm_100 -m 64 "



//--------------------- .note.nv.cuinfo           --------------------------
	.section	.note.nv.cuinfo,"",@"SHT_NOTE"
	.sectionflags	@"SHF_NOTE_NV_CUINFO"
        /*0018*/ 	.short	0x0002
        /*001a*/ 	.short	0x0064
        /*001c*/ 	.short	0x0082
	.zero		2


//--------------------- .nv.info                  --------------------------
	.section	.nv.info,"",@"SHT_CUDA_INFO"
	.align	4


	//----- nvinfo : EIATTR_REGCOUNT
	.align		4
        /*0000*/ 	.byte	0x04, 0x2f
        /*0002*/ 	.short	(.L_1 - .L_0)
	.align		4
.L_0:
        /*0004*/ 	.word	index@(_Z7extendfPfS_iiiii)
        /*0008*/ 	.word	0x00000011


	//----- nvinfo : EIATTR_FRAME_SIZE
	.align		4
.L_1:
        /*000c*/ 	.byte	0x04, 0x11
        /*000e*/ 	.short	(.L_3 - .L_2)
	.align		4
.L_2:
        /*0010*/ 	.word	index@(_Z7extendfPfS_iiiii)
        /*0014*/ 	.word	0x00000000


	//----- nvinfo : EIATTR_REGCOUNT
	.align		4
.L_3:
        /*0018*/ 	.byte	0x04, 0x2f
        /*001a*/ 	.short	(.L_5 - .L_4)
	.align		4
.L_4:
        /*001c*/ 	.word	index@(_Z4gradP6float4Pfffiii)
        /*0020*/ 	.word	0x00000016


	//----- nvinfo : EIATTR_FRAME_SIZE
	.align		4
.L_5:
        /*0024*/ 	.byte	0x04, 0x11
        /*0026*/ 	.short	(.L_7 - .L_6)
	.align		4
.L_6:
        /*0028*/ 	.word	index@(_Z4gradP6float4Pfffiii)
        /*002c*/ 	.word	0x00000000


	//----- nvinfo : EIATTR_REGCOUNT
	.align		4
.L_7:
        /*0030*/ 	.byte	0x04, 0x2f
        /*0032*/ 	.short	(.L_9 - .L_8)
	.align		4
.L_8:
        /*0034*/ 	.word	index@(_Z3divPfS_P6float4ffiii)
        /*0038*/ 	.word	0x00000016


	//----- nvinfo : EIATTR_FRAME_SIZE
	.align		4
.L_9:
        /*003c*/ 	.byte	0x04, 0x11
        /*003e*/ 	.short	(.L_11 - .L_10)
	.align		4
.L_10:
        /*0040*/ 	.word	index@(_Z3divPfS_P6float4ffiii)
        /*0044*/ 	.word	0x00000000


	//----- nvinfo : EIATTR_REGCOUNT
	.align		4
.L_11:
        /*0048*/ 	.byte	0x04, 0x2f
        /*004a*/ 	.short	(.L_13 - .L_12)
	.align		4
.L_12:
        /*004c*/ 	.word	index@(_Z7addrealPfP6float2fiii)
        /*0050*/ 	.word	0x0000000a


	//----- nvinfo : EIATTR_FRAME_SIZE
	.align		4
.L_13:
        /*0054*/ 	.byte	0x04, 0x11
        /*0056*/ 	.short	(.L_15 - .L_14)
	.align		4
.L_14:
        /*0058*/ 	.word	index@(_Z7addrealPfP6float2fiii)
        /*005c*/ 	.word	0x00000000


	//----- nvinfo : EIATTR_REGCOUNT
	.align		4
.L_15:
        /*0060*/ 	.byte	0x04, 0x2f
        /*0062*/ 	.short	(.L_17 - .L_16)
	.align		4
.L_16:
        /*0064*/ 	.word	index@(_Z11makecomplexP6float2Pfiii)
        /*0068*/ 	.word	0x0000000c


	//----- nvinfo : EIATTR_FRAME_SIZE
	.align		4
.L_17:
        /*006c*/ 	.byte	0x04, 0x11
        /*006e*/ 	.short	(.L_19 - .L_18)
	.align		4
.L_18:
        /*0070*/ 	.word	index@(_Z11makecomplexP6float2Pfiii)
        /*0074*/ 	.word	0x00000000


	//----- nvinfo : EIATTR_REGCOUNT
	.align		4
.L_19:
        /*0078*/ 	.byte	0x04, 0x2f
        /*007a*/ 	.short	(.L_21 - .L_20)
	.align		4
.L_20:
        /*007c*/ 	.word	index@(_Z6decphiP6float2S0_S0_iiii)
        /*0080*/ 	.word	0x0000001e


	//----- nvinfo : EIATTR_FRAME_SIZE
	.align		4
.L_21:
        /*0084*/ 	.byte	0x04, 0x11
        /*0086*/ 	.short	(.L_23 - .L_22)
	.align		4
.L_22:
        /*0088*/ 	.word	index@(_Z6decphiP6float2S0_S0_iiii)
        /*008c*/ 	.word	0x00000000


	//----- nvinfo : EIATTR_REGCOUNT
	.align		4
.L_23:
        /*0090*/ 	.byte	0x04, 0x2f
        /*0092*/ 	.short	(.L_25 - .L_24)
	.align		4
.L_24:
        /*0094*/ 	.word	index@(_Z6recphiP6float2S0_S0_iiii)
        /*0098*/ 	.word	0x00000026


	//----- nvinfo : EIATTR_FRAME_SIZE
	.align		4
.L_25:
        /*009c*/ 	.byte	0x04, 0x11
        /*009e*/ 	.short	(.L_27 - .L_26)
	.align		4
.L_26:
        /*00a0*/ 	.word	index@(_Z6recphiP6float2S0_S0_iiii)
        /*00a4*/ 	.word	0x00000000


	//----- nvinfo : EIATTR_REGCOUNT
	.align		4
.L_27:
        /*00a8*/ 	.byte	0x04, 0x2f
        /*00aa*/ 	.short	(.L_29 - .L_28)
	.align		4
.L_28:
        /*00ac*/ 	.word	index@(_Z6mulphiP6float2S0_iiiii)
        /*00b0*/ 	.word	0x00000016


	//----- nvinfo : EIATTR_FRAME_SIZE
	.align		4
.L_29:
        /*00b4*/ 	.byte	0x04, 0x11
        /*00b6*/ 	.short	(.L_31 - .L_30)
	.align		4
.L_30:
        /*00b8*/ 	.word	index@($__internal_1_$__cuda_sm3x_div_rn_noftz_f32_slowpath)
        /*00bc*/ 	.word	0x00000000


	//----- nvinfo : EIATTR_FRAME_SIZE
	.align		4
.L_31:
        /*00c0*/ 	.byte	0x04, 0x11
        /*00c2*/ 	.short	(.L_33 - .L_32)
	.align		4
.L_32:
        /*00c4*/ 	.word	index@($__internal_0_$__cuda_sm20_sqrt_rn_f32_slowpath)
        /*00c8*/ 	.word	0x00000000


	//----- nvinfo : EIATTR_FRAME_SIZE
	.align		4
.L_33:
        /*00cc*/ 	.byte	0x04, 0x11
        /*00ce*/ 	.short	(.L_35 - .L_34)
	.align		4
.L_34:
        /*00d0*/ 	.word	index@(_Z6mulphiP6float2S0_iiiii)
        /*00d4*/ 	.word	0x00000000


	//----- nvinfo : EIATTR_MIN_STACK_SIZE
	.align		4
.L_35:
        /*00d8*/ 	.byte	0x04, 0x12
        /*00da*/ 	.short	(.L_37 - .L_36)
	.align		4
.L_36:
        /*00dc*/ 	.word	index@(_Z6mulphiP6float2S0_iiiii)
        /*00e0*/ 	.word	0x00000000


	//----- nvinfo : EIATTR_MIN_STACK_SIZE
	.align		4
.L_37:
        /*00e4*/ 	.byte	0x04, 0x12
        /*00e6*/ 	.short	(.L_39 - .L_38)
	.align		4
.L_38:
        /*00e8*/ 	.word	index@(_Z6recphiP6float2S0_S0_iiii)
        /*00ec*/ 	.word	0x00000000


	//----- nvinfo : EIATTR_MIN_STACK_SIZE
	.align		4
.L_39:
        /*00f0*/ 	.byte	0x04, 0x12
        /*00f2*/ 	.short	(.L_41 - .L_40)
	.align		4
.L_40:
        /*00f4*/ 	.word	index@(_Z6decphiP6float2S0_S0_iiii)
        /*00f8*/ 	.word	0x00000000


	//----- nvinfo : EIATTR_MIN_STACK_SIZE
	.align		4
.L_41:
        /*00fc*/ 	.byte	0x04, 0x12
        /*00fe*/ 	.short	(.L_43 - .L_42)
	.align		4
.L_42:
        /*0100*/ 	.word	index@(_Z11makecomplexP6float2Pfiii)
        /*0104*/ 	.word	0x00000000


	//----- nvinfo : EIATTR_MIN_STACK_SIZE
	.align		4
.L_43:
        /*0108*/ 	.byte	0x04, 0x12
        /*010a*/ 	.short	(.L_45 - .L_44)
	.align		4
.L_44:
        /*010c*/ 	.word	index@(_Z7addrealPfP6float2fiii)
        /*0110*/ 	.word	0x00000000


	//----- nvinfo : EIATTR_MIN_STACK_SIZE
	.align		4
.L_45:
        /*0114*/ 	.byte	0x04, 0x12
        /*0116*/ 	.short	(.L_47 - .L_46)
	.align		4
.L_46:
        /*0118*/ 	.word	index@(_Z3divPfS_P6float4ffiii)
        /*011c*/ 	.word	0x00000000


	//----- nvinfo : EIATTR_MIN_STACK_SIZE
	.align		4
.L_47:
        /*0120*/ 	.byte	0x04, 0x12
        /*0122*/ 	.short	(.L_49 - .L_48)
	.align		4
.L_48:
        /*0124*/ 	.word	index@(_Z4gradP6float4Pfffiii)
        /*0128*/ 	.word	0x00000000


	//----- nvinfo : EIATTR_MIN_STACK_SIZE
	.align		4
.L_49:
        /*012c*/ 	.byte	0x04, 0x12
        /*012e*/ 	.short	(.L_51 - .L_50)
	.align		4
.L_50:
        /*0130*/ 	.word	index@(_Z7extendfPfS_iiiii)
        /*0134*/ 	.word	0x00000000
.L_51:


//--------------------- .nv.compat                --------------------------
	.section	.nv.compat,"",@"SHT_CUDA_COMPAT_INFO"
	.align	4
        /*0000*/ 	.byte	0x02, 0x09, 0x00, 0x00, 0x02, 0x02, 0x01, 0x00, 0x02, 0x05, 0x05, 0x00, 0x03, 0x07, 0x01, 0x01
        /*0010*/ 	.byte	0x02, 0x03, 0x00, 0x00, 0x02, 0x06, 0x01, 0x00, 0x04, 0x0b, 0x08, 0x00, 0x01, 0x00, 0x00, 0x00
        /*0020*/ 	.byte	0x00, 0x00, 0x00, 0x00


//--------------------- .nv.info._Z6mulphiP6float2S0_iiiii --------------------------
	.section	.nv.info._Z6mulphiP6float2S0_iiiii,"",@"SHT_CUDA_INFO"
	.sectionflags	@""
	.align	4


	//----- nvinfo : EIATTR_CUDA_API_VERSION
	.align		4
        /*0000*/ 	.byte	0x04, 0x37
        /*0002*/ 	.short	(.L_53 - .L_52)
.L_52:
        /*0004*/ 	.word	0x00000082


	//----- nvinfo : EIATTR_KPARAM_INFO
	.align		4
.L_53:
        /*0008*/ 	.byte	0x04, 0x17
        /*000a*/ 	.short	(.L_55 - .L_54)
.L_54:
        /*000c*/ 	.word	0x00000000
        /*0010*/ 	.short	0x0006
        /*0012*/ 	.short	0x0020
        /*0014*/ 	.byte	0x00, 0xf0, 0x11, 0x00


	//----- nvinfo : EIATTR_KPARAM_INFO
	.align		4
.L_55:
        /*0018*/ 	.byte	0x04, 0x17
        /*001a*/ 	.short	(.L_57 - .L_56)
.L_56:
        /*001c*/ 	.word	0x00000000
        /*0020*/ 	.short	0x0005
        /*0022*/ 	.short	0x001c
        /*0024*/ 	.byte	0x00, 0xf0, 0x11, 0x00


	//----- nvinfo : EIATTR_KPARAM_INFO
	.align		4
.L_57:
        /*0028*/ 	.byte	0x04, 0x17
        /*002a*/ 	.short	(.L_59 - .L_58)
.L_58:
        /*002c*/ 	.word	0x00000000
        /*0030*/ 	.short	0x0004
        /*0032*/ 	.short	0x0018
        /*0034*/ 	.byte	0x00, 0xf0, 0x11, 0x00


	//----- nvinfo : EIATTR_KPARAM_INFO
	.align		4
.L_59:
        /*0038*/ 	.byte	0x04, 0x17
        /*003a*/ 	.short	(.L_61 - .L_60)
.L_60:
        /*003c*/ 	.word	0x00000000
        /*0040*/ 	.short	0x0003
        /*0042*/ 	.short	0x0014
        /*0044*/ 	.byte	0x00, 0xf0, 0x11, 0x00


	//----- nvinfo : EIATTR_KPARAM_INFO
	.align		4
.L_61:
        /*0048*/ 	.byte	0x04, 0x17
        /*004a*/ 	.short	(.L_63 - .L_62)
.L_62:
        /*004c*/ 	.word	0x00000000
        /*0050*/ 	.short	0x0002
        /*0052*/ 	.short	0x0010
        /*0054*/ 	.byte	0x00, 0xf0, 0x11, 0x00


	//----- nvinfo : EIATTR_KPARAM_INFO
	.align		4
.L_63:
        /*0058*/ 	.byte	0x04, 0x17
        /*005a*/ 	.short	(.L_65 - .L_64)
.L_64:
        /*005c*/ 	.word	0x00000000
        /*0060*/ 	.short	0x0001
        /*0062*/ 	.short	0x0008
        /*0064*/ 	.byte	0x00, 0xf5, 0x21, 0x00


	//----- nvinfo : EIATTR_KPARAM_INFO
	.align		4
.L_65:
        /*0068*/ 	.byte	0x04, 0x17
        /*006a*/ 	.short	(.L_67 - .L_66)
.L_66:
        /*006c*/ 	.word	0x00000000
        /*0070*/ 	.short	0x0000
        /*0072*/ 	.short	0x0000
        /*0074*/ 	.byte	0x00, 0xf5, 0x21, 0x00


	//----- nvinfo : EIATTR_SPARSE_MMA_MASK
	.align		4
.L_67:
        /*0078*/ 	.byte	0x03, 0x50
        /*007a*/ 	.short	0x0000


	//----- nvinfo : EIATTR_MAXREG_COUNT
	.align		4
        /*007c*/ 	.byte	0x03, 0x1b
        /*007e*/ 	.short	0x00ff


	//----- nvinfo : EIATTR_MERCURY_ISA_VERSION
	.align		4
        /*0080*/ 	.byte	0x03, 0x5f
        /*0082*/ 	.short	0x0101


	//----- nvinfo : EIATTR_VRC_CTA_INIT_COUNT
	.align		4
        /*0084*/ 	.byte	0x02, 0x4a
	.zero		1
	.zero		1


	//----- nvinfo : EIATTR_EXIT_INSTR_OFFSETS
	.align		4
        /*0088*/ 	.byte	0x04, 0x1c
        /*008a*/ 	.short	(.L_69 - .L_68)


	//   ....[0]....
.L_68:
        /*008c*/ 	.word	0x00000120


	//   ....[1]....
        /*0090*/ 	.word	0x00000530


	//----- nvinfo : EIATTR_CRS_STACK_SIZE
	.align		4
.L_69:
        /*0094*/ 	.byte	0x04, 0x1e
        /*0096*/ 	.short	(.L_71 - .L_70)
.L_70:
        /*0098*/ 	.word	0x00000000


	//----- nvinfo : EIATTR_CBANK_PARAM_SIZE
	.align		4
.L_71:
        /*009c*/ 	.byte	0x03, 0x19
        /*009e*/ 	.short	0x0024


	//----- nvinfo : EIATTR_PARAM_CBANK
	.align		4
        /*00a0*/ 	.byte	0x04, 0x0a
        /*00a2*/ 	.short	(.L_73 - .L_72)
	.align		4
.L_72:
        /*00a4*/ 	.word	index@(.nv.constant0._Z6mulphiP6float2S0_iiiii)
        /*00a8*/ 	.short	0x0380
        /*00aa*/ 	.short	0x0024


	//----- nvinfo : EIATTR_SW_WAR
	.align		4
.L_73:
        /*00ac*/ 	.byte	0x04, 0x36
        /*00ae*/ 	.short	(.L_75 - .L_74)
.L_74:
        /*00b0*/ 	.word	0x00000008
.L_75:


//--------------------- .nv.info._Z6recphiP6float2S0_S0_iiii --------------------------
	.section	.nv.info._Z6recphiP6float2S0_S0_iiii,"",@"SHT_CUDA_INFO"
	.sectionflags	@""
	.align	4


	//----- nvinfo : EIATTR_CUDA_API_VERSION
	.align		4
        /*0000*/ 	.byte	0x04, 0x37
        /*0002*/ 	.short	(.L_77 - .L_76)
.L_76:
        /*0004*/ 	.word	0x00000082


	//----- nvinfo : EIATTR_KPARAM_INFO
	.align		4
.L_77:
        /*0008*/ 	.byte	0x04, 0x17
        /*000a*/ 	.short	(.L_79 - .L_78)
.L_78:
        /*000c*/ 	.word	0x00000000
        /*0010*/ 	.short	0x0006
        /*0012*/ 	.short	0x0024
        /*0014*/ 	.byte	0x00, 0xf0, 0x11, 0x00


	//----- nvinfo : EIATTR_KPARAM_INFO
	.align		4
.L_79:
        /*0018*/ 	.byte	0x04, 0x17
        /*001a*/ 	.short	(.L_81 - .L_80)
.L_80:
        /*001c*/ 	.word	0x00000000
        /*0020*/ 	.short	0x0005
        /*0022*/ 	.short	0x0020
        /*0024*/ 	.byte	0x00, 0xf0, 0x11, 0x00


	//----- nvinfo : EIATTR_KPARAM_INFO
	.align		4
.L_81:
        /*0028*/ 	.byte	0x04, 0x17
        /*002a*/ 	.short	(.L_83 - .L_82)
.L_82:
        /*002c*/ 	.word	0x00000000
        /*0030*/ 	.short	0x0004
        /*0032*/ 	.short	0x001c
        /*0034*/ 	.byte	0x00, 0xf0, 0x11, 0x00


	//----- nvinfo : EIATTR_KPARAM_INFO
	.align		4
.L_83:
        /*0038*/ 	.byte	0x04, 0x17
        /*003a*/ 	.short	(.L_85 - .L_84)
.L_84:
        /*003c*/ 	.word	0x00000000
        /*0040*/ 	.short	0x0003
        /*0042*/ 	.short	0x0018
        /*0044*/ 	.byte	0x00, 0xf0, 0x11, 0x00


	//----- nvinfo : EIATTR_KPARAM_INFO
	.align		4
.L_85:
        /*0048*/ 	.byte	0x04, 0x17
        /*004a*/ 	.short	(.L_87 - .L_86)
.L_86:
        /*004c*/ 	.word	0x00000000
        /*0050*/ 	.short	0x0002
        /*0052*/ 	.short	0x0010
        /*0054*/ 	.byte	0x00, 0xf5, 0x21, 0x00


	//----- nvinfo : EIATTR_KPARAM_INFO
	.align		4
.L_87:
        /*0058*/ 	.byte	0x04, 0x17
        /*005a*/ 	.short	(.L_89 - .L_88)
.L_88:
        /*005c*/ 	.word	0x00000000
        /*0060*/ 	.short	0x0001
        /*0062*/ 	.short	0x0008
        /*0064*/ 	.byte	0x00, 0xf5, 0x21, 0x00


	//----- nvinfo : EIATTR_KPARAM_INFO
	.align		4
.L_89:
        /*0068*/ 	.byte	0x04, 0x17
        /*006a*/ 	.short	(.L_91 - .L_90)
.L_90:
        /*006c*/ 	.word	0x00000000
        /*0070*/ 	.short	0x0000
        /*0072*/ 	.short	0x0000
        /*0074*/ 	.byte	0x00, 0xf5, 0x21, 0x00


	//----- nvinfo : EIATTR_SPARSE_MMA_MASK
	.align		4
.L_91:
        /*0078*/ 	.byte	0x03, 0x50
        /*007a*/ 	.short	0x0000


	//----- nvinfo : EIATTR_MAXREG_COUNT
	.align		4
        /*007c*/ 	.byte	0x03, 0x1b
        /*007e*/ 	.short	0x00ff


	//----- nvinfo : EIATTR_MERCURY_ISA_VERSION
	.align		4
        /*0080*/ 	.byte	0x03, 0x5f
        /*0082*/ 	.short	0x0101


	//----- nvinfo : EIATTR_VRC_CTA_INIT_COUNT
	.align		4
        /*0084*/ 	.byte	0x02, 0x4a
	.zero		1
	.zero		1


	//----- nvinfo : EIATTR_EXIT_INSTR_OFFSETS
	.align		4
        /*0088*/ 	.byte	0x04, 0x1c
        /*008a*/ 	.short	(.L_93 - .L_92)


	//   ....[0]....
.L_92:
        /*008c*/ 	.word	0x00000130


	//   ....[1]....
        /*0090*/ 	.word	0x00000170


	//   ....[2]....
        /*0094*/ 	.word	0x00000c30


	//   ....[3]....
        /*0098*/ 	.word	0x00001130


	//   ....[4]....
        /*009c*/ 	.word	0x00001400


	//----- nvinfo : EIATTR_CBANK_PARAM_SIZE
	.align		4
.L_93:
        /*00a0*/ 	.byte	0x03, 0x19
        /*00a2*/ 	.short	0x0028


	//----- nvinfo : EIATTR_PARAM_CBANK
	.align		4
        /*00a4*/ 	.byte	0x04, 0x0a
        /*00a6*/ 	.short	(.L_95 - .L_94)
	.align		4
.L_94:
        /*00a8*/ 	.word	index@(.nv.constant0._Z6recphiP6float2S0_S0_iiii)
        /*00ac*/ 	.short	0x0380
        /*00ae*/ 	.short	0x0028


	//----- nvinfo : EIATTR_SW_WAR
	.align		4
.L_95:
        /*00b0*/ 	.byte	0x04, 0x36
        /*00b2*/ 	.short	(.L_97 - .L_96)
.L_96:
        /*00b4*/ 	.word	0x00000008
.L_97:


//--------------------- .nv.info._Z6decphiP6float2S0_S0_iiii --------------------------
	.section	.nv.info._Z6decphiP6float2S0_S0_iiii,"",@"SHT_CUDA_INFO"
	.sectionflags	@""
	.align	4


	//----- nvinfo : EIATTR_CUDA_API_VERSION
	.align		4
        /*0000*/ 	.byte	0x04, 0x37
        /*0002*/ 	.short	(.L_99 - .L_98)
.L_98:
        /*0004*/ 	.word	0x00000082


	//----- nvinfo : EIATTR_KPARAM_INFO
	.align		4
.L_99:
        /*0008*/ 	.byte	0x04, 0x17
        /*000a*/ 	.short	(.L_101 - .L_100)
.L_100:
        /*000c*/ 	.word	0x00000000
        /*0010*/ 	.short	0x0006
        /*0012*/ 	.short	0x0024
        /*0014*/ 	.byte	0x00, 0xf0, 0x11, 0x00


	//----- nvinfo : EIATTR_KPARAM_INFO
	.align		4
.L_101:
        /*0018*/ 	.byte	0x04, 0x17
        /*001a*/ 	.short	(.L_103 - .L_102)
.L_102:
        /*001c*/ 	.word	0x00000000
        /*0020*/ 	.short	0x0005
        /*0022*/ 	.short	0x0020
        /*0024*/ 	.byte	0x00, 0xf0, 0x11, 0x00


	//----- nvinfo : EIATTR_KPARAM_INFO
	.align		4
.L_103:
        /*0028*/ 	.byte	0x04, 0x17
        /*002a*/ 	.short	(.L_105 - .L_104)
.L_104:
        /*002c*/ 	.word	0x00000000
        /*0030*/ 	.short	0x0004
        /*0032*/ 	.short	0x001c
        /*0034*/ 	.byte	0x00, 0xf0, 0x11, 0x00


	//----- nvinfo : EIATTR_KPARAM_INFO
	.align		4
.L_105:
        /*0038*/ 	.byte	0x04, 0x17
        /*003a*/ 	.short	(.L_107 - .L_106)
.L_106:
        /*003c*/ 	.word	0x00000000
        /*0040*/ 	.short	0x0003
        /*0042*/ 	.short	0x0018
        /*0044*/ 	.byte	0x00, 0xf0, 0x11, 0x00


	//----- nvinfo : EIATTR_KPARAM_INFO
	.align		4
.L_107:
        /*0048*/ 	.byte	0x04, 0x17
        /*004a*/ 	.short	(.L_109 - .L_108)
.L_108:
        /*004c*/ 	.word	0x00000000
        /*0050*/ 	.short	0x0002
        /*0052*/ 	.short	0x0010
        /*0054*/ 	.byte	0x00, 0xf5, 0x21, 0x00


	//----- nvinfo : EIATTR_KPARAM_INFO
	.align		4
.L_109:
        /*0058*/ 	.byte	0x04, 0x17
        /*005a*/ 	.short	(.L_111 - .L_110)
.L_110:
        /*005c*/ 	.word	0x00000000
        /*0060*/ 	.short	0x0001
        /*0062*/ 	.short	0x0008
        /*0064*/ 	.byte	0x00, 0xf5, 0x21, 0x00


	//----- nvinfo : EIATTR_KPARAM_INFO
	.align		4
.L_111:
        /*0068*/ 	.byte	0x04, 0x17
        /*006a*/ 	.short	(.L_113 - .L_112)
.L_112:
        /*006c*/ 	.word	0x00000000
        /*0070*/ 	.short	0x0000
        /*0072*/ 	.short	0x0000
        /*0074*/ 	.byte	0x00, 0xf5, 0x21, 0x00


	//----- nvinfo : EIATTR_SPARSE_MMA_MASK
	.align		4
.L_113:
        /*0078*/ 	.byte	0x03, 0x50
        /*007a*/ 	.short	0x0000


	//----- nvinfo : EIATTR_MAXREG_COUNT
	.align		4
        /*007c*/ 	.byte	0x03, 0x1b
        /*007e*/ 	.short	0x00ff


	//----- nvinfo : EIATTR_MERCURY_ISA_VERSION
	.align		4
        /*0080*/ 	.byte	0x03, 0x5f
        /*0082*/ 	.short	0x0101


	//----- nvinfo : EIATTR_VRC_CTA_INIT_COUNT
	.align		4
        /*0084*/ 	.byte	0x02, 0x4a
	.zero		1
	.zero		1


	//----- nvinfo : EIATTR_EXIT_INSTR_OFFSETS
	.align		4
        /*0088*/ 	.byte	0x04, 0x1c
        /*008a*/ 	.short	(.L_115 - .L_114)


	//   ....[0]....
.L_114:
        /*008c*/ 	.word	0x00000130


	//   ....[1]....
        /*0090*/ 	.word	0x000001f0


	//   ....[2]....
        /*0094*/ 	.word	0x00000c80


	//   ....[3]....
        /*0098*/ 	.word	0x000011a0


	//   ....[4]....
        /*009c*/ 	.word	0x00001480


	//----- nvinfo : EIATTR_CBANK_PARAM_SIZE
	.align		4
.L_115:
        /*00a0*/ 	.byte	0x03, 0x19
        /*00a2*/ 	.short	0x0028


	//----- nvinfo : EIATTR_PARAM_CBANK
	.align		4
        /*00a4*/ 	.byte	0x04, 0x0a
        /*00a6*/ 	.short	(.L_117 - .L_116)
	.align		4
.L_116:
        /*00a8*/ 	.word	index@(.nv.constant0._Z6decphiP6float2S0_S0_iiii)
        /*00ac*/ 	.short	0x0380
        /*00ae*/ 	.short	0x0028


	//----- nvinfo : EIATTR_SW_WAR
	.align		4
.L_117:
        /*00b0*/ 	.byte	0x04, 0x36
        /*00b2*/ 	.short	(.L_119 - .L_118)
.L_118:
        /*00b4*/ 	.word	0x00000008
.L_119:


//--------------------- .nv.info._Z11makecomplexP6float2Pfiii --------------------------
	.section	.nv.info._Z11makecomplexP6float2Pfiii,"",@"SHT_CUDA_INFO"
	.sectionflags	@""
	.align	4


	//----- nvinfo : EIATTR_CUDA_API_VERSION
	.align		4
        /*0000*/ 	.byte	0x04, 0x37
        /*0002*/ 	.short	(.L_121 - .L_120)
.L_120:
        /*0004*/ 	.word	0x00000082


	//----- nvinfo : EIATTR_KPARAM_INFO
	.align		4
.L_121:
        /*0008*/ 	.byte	0x04, 0x17
        /*000a*/ 	.short	(.L_123 - .L_122)
.L_122:
        /*000c*/ 	.word	0x00000000
        /*0010*/ 	.short	0x0004
        /*0012*/ 	.short	0x0018
        /*0014*/ 	.byte	0x00, 0xf0, 0x11, 0x00


	//----- nvinfo : EIATTR_KPARAM_INFO
	.align		4
.L_123:
        /*0018*/ 	.byte	0x04, 0x17
        /*001a*/ 	.short	(.L_125 - .L_124)
.L_124:
        /*001c*/ 	.word	0x00000000
        /*0020*/ 	.short	0x0003
        /*0022*/ 	.short	0x0014
        /*0024*/ 	.byte	0x00, 0xf0, 0x11, 0x00


	//----- nvinfo : EIATTR_KPARAM_INFO
	.align		4
.L_125:
        /*0028*/ 	.byte	0x04, 0x17
        /*002a*/ 	.short	(.L_127 - .L_126)
.L_126:
        /*002c*/ 	.word	0x00000000
        /*0030*/ 	.short	0x0002
        /*0032*/ 	.short	0x0010
        /*0034*/ 	.byte	0x00, 0xf0, 0x11, 0x00


	//----- nvinfo : EIATTR_KPARAM_INFO
	.align		4
.L_127:
        /*0038*/ 	.byte	0x04, 0x17
        /*003a*/ 	.short	(.L_129 - .L_128)
.L_128:
        /*003c*/ 	.word	0x00000000
        /*0040*/ 	.short	0x0001
        /*0042*/ 	.short	0x0008
        /*0044*/ 	.byte	0x00, 0xf5, 0x21, 0x00


	//----- nvinfo : EIATTR_KPARAM_INFO
	.align		4
.L_129:
        /*0048*/ 	.byte	0x04, 0x17
        /*004a*/ 	.short	(.L_131 - .L_130)
.L_130:
        /*004c*/ 	.word	0x00000000
        /*0050*/ 	.short	0x0000
        /*0052*/ 	.short	0x0000
        /*0054*/ 	.byte	0x00, 0xf5, 0x21, 0x00


	//----- nvinfo : EIATTR_SPARSE_MMA_MASK
	.align		4
.L_131:
        /*0058*/ 	.byte	0x03, 0x50
        /*005a*/ 	.short	0x0000


	//----- nvinfo : EIATTR_MAXREG_COUNT
	.align		4
        /*005c*/ 	.byte	0x03, 0x1b
        /*005e*/ 	.short	0x00ff


	//----- nvinfo : EIATTR_MERCURY_ISA_VERSION
	.align		4
        /*0060*/ 	.byte	0x03, 0x5f
        /*0062*/ 	.short	0x0101


	//----- nvinfo : EIATTR_VRC_CTA_INIT_COUNT
	.align		4
        /*0064*/ 	.byte	0x02, 0x4a
	.zero		1
	.zero		1


	//----- nvinfo : EIATTR_EXIT_INSTR_OFFSETS
	.align		4
        /*0068*/ 	.byte	0x04, 0x1c
        /*006a*/ 	.short	(.L_133 - .L_132)


	//   ....[0]....
.L_132:
        /*006c*/ 	.word	0x00000120


	//   ....[1]....
        /*0070*/ 	.word	0x000001d0


	//----- nvinfo : EIATTR_CBANK_PARAM_SIZE
	.align		4
.L_133:
        /*0074*/ 	.byte	0x03, 0x19
        /*0076*/ 	.short	0x001c


	//----- nvinfo : EIATTR_PARAM_CBANK
	.align		4
        /*0078*/ 	.byte	0x04, 0x0a
        /*007a*/ 	.short	(.L_135 - .L_134)
	.align		4
.L_134:
        /*007c*/ 	.word	index@(.nv.constant0._Z11makecomplexP6float2Pfiii)
        /*0080*/ 	.short	0x0380
        /*0082*/ 	.short	0x001c


	//----- nvinfo : EIATTR_SW_WAR
	.align		4
.L_135:
        /*0084*/ 	.byte	0x04, 0x36
        /*0086*/ 	.short	(.L_137 - .L_136)
.L_136:
        /*0088*/ 	.word	0x00000008
.L_137:


//--------------------- .nv.info._Z7addrealPfP6float2fiii --------------------------
	.section	.nv.info._Z7addrealPfP6float2fiii,"",@"SHT_CUDA_INFO"
	.sectionflags	@""
	.align	4


	//----- nvinfo : EIATTR_CUDA_API_VERSION
	.align		4
        /*0000*/ 	.byte	0x04, 0x37
        /*0002*/ 	.short	(.L_139 - .L_138)
.L_138:
        /*0004*/ 	.word	0x00000082


	//----- nvinfo : EIATTR_KPARAM_INFO
	.align		4
.L_139:
        /*0008*/ 	.byte	0x04, 0x17
        /*000a*/ 	.short	(.L_141 - .L_140)
.L_140:
        /*000c*/ 	.word	0x00000000
        /*0010*/ 	.short	0x0005
        /*0012*/ 	.short	0x001c
        /*0014*/ 	.byte	0x00, 0xf0, 0x11, 0x00


	//----- nvinfo : EIATTR_KPARAM_INFO
	.align		4
.L_141:
        /*0018*/ 	.byte	0x04, 0x17
        /*001a*/ 	.short	(.L_143 - .L_142)
.L_142:
        /*001c*/ 	.word	0x00000000
        /*0020*/ 	.short	0x0004
        /*0022*/ 	.short	0x0018
        /*0024*/ 	.byte	0x00, 0xf0, 0x11, 0x00


	//----- nvinfo : EIATTR_KPARAM_INFO
	.align		4
.L_143:
        /*0028*/ 	.byte	0x04, 0x17
        /*002a*/ 	.short	(.L_145 - .L_144)
.L_144:
        /*002c*/ 	.word	0x00000000
        /*0030*/ 	.short	0x0003
        /*0032*/ 	.short	0x0014
        /*0034*/ 	.byte	0x00, 0xf0, 0x11, 0x00


	//----- nvinfo : EIATTR_KPARAM_INFO
	.align		4
.L_145:
        /*0038*/ 	.byte	0x04, 0x17
        /*003a*/ 	.short	(.L_147 - .L_146)
.L_146:
        /*003c*/ 	.word	0x00000000
        /*0040*/ 	.short	0x0002
        /*0042*/ 	.short	0x0010
        /*0044*/ 	.byte	0x00, 0xf0, 0x11, 0x00


	//----- nvinfo : EIATTR_KPARAM_INFO
	.align		4
.L_147:
        /*0048*/ 	.byte	0x04, 0x17
        /*004a*/ 	.short	(.L_149 - .L_148)
.L_148:
        /*004c*/ 	.word	0x00000000
        /*0050*/ 	.short	0x0001
        /*0052*/ 	.short	0x0008
        /*0054*/ 	.byte	0x00, 0xf5, 0x21, 0x00


	//----- nvinfo : EIATTR_KPARAM_INFO
	.align		4
.L_149:
        /*0058*/ 	.byte	0x04, 0x17
        /*005a*/ 	.short	(.L_151 - .L_150)
.L_150:
        /*005c*/ 	.word	0x00000000
        /*0060*/ 	.short	0x0000
        /*0062*/ 	.short	0x0000
        /*0064*/ 	.byte	0x00, 0xf5, 0x21, 0x00


	//----- nvinfo : EIATTR_SPARSE_MMA_MASK
	.align		4
.L_151:
        /*0068*/ 	.byte	0x03, 0x50
        /*006a*/ 	.short	0x0000


	//----- nvinfo : EIATTR_MAXREG_COUNT
	.align		4
        /*006c*/ 	.byte	0x03, 0x1b
        /*006e*/ 	.short	0x00ff


	//----- nvinfo : EIATTR_MERCURY_ISA_VERSION
	.align		4
        /*0070*/ 	.byte	0x03, 0x5f
        /*0072*/ 	.short	0x0101


	//----- nvinfo : EIATTR_VRC_CTA_INIT_COUNT
	.align		4
        /*0074*/ 	.byte	0x02, 0x4a
	.zero		1
	.zero		1


	//----- nvinfo : EIATTR_EXIT_INSTR_OFFSETS
	.align		4
        /*0078*/ 	.byte	0x04, 0x1c
        /*007a*/ 	.short	(.L_153 - .L_152)


	//   ....[0]....
.L_152:
        /*007c*/ 	.word	0x00000120


	//   ....[1]....
        /*0080*/ 	.word	0x000001f0


	//----- nvinfo : EIATTR_CBANK_PARAM_SIZE
	.align		4
.L_153:
        /*0084*/ 	.byte	0x03, 0x19
        /*0086*/ 	.short	0x0020


	//----- nvinfo : EIATTR_PARAM_CBANK
	.align		4
        /*0088*/ 	.byte	0x04, 0x0a
        /*008a*/ 	.short	(.L_155 - .L_154)
	.align		4
.L_154:
        /*008c*/ 	.word	index@(.nv.constant0._Z7addrealPfP6float2fiii)
        /*0090*/ 	.short	0x0380
        /*0092*/ 	.short	0x0020


	//----- nvinfo : EIATTR_SW_WAR
	.align		4
.L_155:
        /*0094*/ 	.byte	0x04, 0x36
        /*0096*/ 	.short	(.L_157 - .L_156)
.L_156:
        /*0098*/ 	.word	0x00000008
.L_157:


//--------------------- .nv.info._Z3divPfS_P6float4ffiii --------------------------
	.section	.nv.info._Z3divPfS_P6float4ffiii,"",@"SHT_CUDA_INFO"
	.sectionflags	@""
	.align	4


	//----- nvinfo : EIATTR_CUDA_API_VERSION
	.align		4
        /*0000*/ 	.byte	0x04, 0x37
        /*0002*/ 	.short	(.L_159 - .L_158)
.L_158:
        /*0004*/ 	.word	0x00000082


	//----- nvinfo : EIATTR_KPARAM_INFO
	.align		4
.L_159:
        /*0008*/ 	.byte	0x04, 0x17
        /*000a*/ 	.short	(.L_161 - .L_160)
.L_160:
        /*000c*/ 	.word	0x00000000
        /*0010*/ 	.short	0x0007
        /*0012*/ 	.short	0x0028
        /*0014*/ 	.byte	0x00, 0xf0, 0x11, 0x00


	//----- nvinfo : EIATTR_KPARAM_INFO
	.align		4
.L_161:
        /*0018*/ 	.byte	0x04, 0x17
        /*001a*/ 	.short	(.L_163 - .L_162)
.L_162:
        /*001c*/ 	.word	0x00000000
        /*0020*/ 	.short	0x0006
        /*0022*/ 	.short	0x0024
        /*0024*/ 	.byte	0x00, 0xf0, 0x11, 0x00


	//----- nvinfo : EIATTR_KPARAM_INFO
	.align		4
.L_163:
        /*0028*/ 	.byte	0x04, 0x17
        /*002a*/ 	.short	(.L_165 - .L_164)
.L_164:
        /*002c*/ 	.word	0x00000000
        /*0030*/ 	.short	0x0005
        /*0032*/ 	.short	0x0020
        /*0034*/ 	.byte	0x00, 0xf0, 0x11, 0x00


	//----- nvinfo : EIATTR_KPARAM_INFO
	.align		4
.L_165:
        /*0038*/ 	.byte	0x04, 0x17
        /*003a*/ 	.short	(.L_167 - .L_166)
.L_166:
        /*003c*/ 	.word	0x00000000
        /*0040*/ 	.short	0x0004
        /*0042*/ 	.short	0x001c
        /*0044*/ 	.byte	0x00, 0xf0, 0x11, 0x00


	//----- nvinfo : EIATTR_KPARAM_INFO
	.align		4
.L_167:
        /*0048*/ 	.byte	0x04, 0x17
        /*004a*/ 	.short	(.L_169 - .L_168)
.L_168:
        /*004c*/ 	.word	0x00000000
        /*0050*/ 	.short	0x0003
        /*0052*/ 	.short	0x0018
        /*0054*/ 	.byte	0x00, 0xf0, 0x11, 0x00


	//----- nvinfo : EIATTR_KPARAM_INFO
	.align		4
.L_169:
        /*0058*/ 	.byte	0x04, 0x17
        /*005a*/ 	.short	(.L_171 - .L_170)
.L_170:
        /*005c*/ 	.word	0x00000000
        /*0060*/ 	.short	0x0002
        /*0062*/ 	.short	0x0010
        /*0064*/ 	.byte	0x00, 0xf5, 0x21, 0x00


	//----- nvinfo : EIATTR_KPARAM_INFO
	.align		4
.L_171:
        /*0068*/ 	.byte	0x04, 0x17
        /*006a*/ 	.short	(.L_173 - .L_172)
.L_172:
        /*006c*/ 	.word	0x00000000
        /*0070*/ 	.short	0x0001
        /*0072*/ 	.short	0x0008
        /*0074*/ 	.byte	0x00, 0xf5, 0x21, 0x00


	//----- nvinfo : EIATTR_KPARAM_INFO
	.align		4
.L_173:
        /*0078*/ 	.byte	0x04, 0x17
        /*007a*/ 	.short	(.L_175 - .L_174)
.L_174:
        /*007c*/ 	.word	0x00000000
        /*0080*/ 	.short	0x0000
        /*0082*/ 	.short	0x0000
        /*0084*/ 	.byte	0x00, 0xf5, 0x21, 0x00


	//----- nvinfo : EIATTR_SPARSE_MMA_MASK
	.align		4
.L_175:
        /*0088*/ 	.byte	0x03, 0x50
        /*008a*/ 	.short	0x0000


	//----- nvinfo : EIATTR_MAXREG_COUNT
	.align		4
        /*008c*/ 	.byte	0x03, 0x1b
        /*008e*/ 	.short	0x00ff


	//----- nvinfo : EIATTR_MERCURY_ISA_VERSION
	.align		4
        /*0090*/ 	.byte	0x03, 0x5f
        /*0092*/ 	.short	0x0101


	//----- nvinfo : EIATTR_VRC_CTA_INIT_COUNT
	.align		4
        /*0094*/ 	.byte	0x02, 0x4a
	.zero		1
	.zero		1


	//----- nvinfo : EIATTR_EXIT_INSTR_OFFSETS
	.align		4
        /*0098*/ 	.byte	0x04, 0x1c
        /*009a*/ 	.short	(.L_177 - .L_176)


	//   ....[0]....
.L_176:
        /*009c*/ 	.word	0x000002c0


	//   ....[1]....
        /*00a0*/ 	.word	0x00000790


	//----- nvinfo : EIATTR_CBANK_PARAM_SIZE
	.align		4
.L_177:
        /*00a4*/ 	.byte	0x03, 0x19
        /*00a6*/ 	.short	0x002c


	//----- nvinfo : EIATTR_PARAM_CBANK
	.align		4
        /*00a8*/ 	.byte	0x04, 0x0a
        /*00aa*/ 	.short	(.L_179 - .L_178)
	.align		4
.L_178:
        /*00ac*/ 	.word	index@(.nv.constant0._Z3divPfS_P6float4ffiii)
        /*00b0*/ 	.short	0x0380
        /*00b2*/ 	.short	0x002c


	//----- nvinfo : EIATTR_SW_WAR
	.align		4
.L_179:
        /*00b4*/ 	.byte	0x04, 0x36
        /*00b6*/ 	.short	(.L_181 - .L_180)
.L_180:
        /*00b8*/ 	.word	0x00000008
.L_181:


//--------------------- .nv.info._Z4gradP6float4Pfffiii --------------------------
	.section	.nv.info._Z4gradP6float4Pfffiii,"",@"SHT_CUDA_INFO"
	.sectionflags	@""
	.align	4


	//----- nvinfo : EIATTR_CUDA_API_VERSION
	.align		4
        /*0000*/ 	.byte	0x04, 0x37
        /*0002*/ 	.short	(.L_183 - .L_182)
.L_182:
        /*0004*/ 	.word	0x00000082


	//----- nvinfo : EIATTR_KPARAM_INFO
	.align		4
.L_183:
        /*0008*/ 	.byte	0x04, 0x17
        /*000a*/ 	.short	(.L_185 - .L_184)
.L_184:
        /*000c*/ 	.word	0x00000000
        /*0010*/ 	.short	0x0006
        /*0012*/ 	.short	0x0020
        /*0014*/ 	.byte	0x00, 0xf0, 0x11, 0x00


	//----- nvinfo : EIATTR_KPARAM_INFO
	.align		4
.L_185:
        /*0018*/ 	.byte	0x04, 0x17
        /*001a*/ 	.short	(.L_187 - .L_186)
.L_186:
        /*001c*/ 	.word	0x00000000
        /*0020*/ 	.short	0x0005
        /*0022*/ 	.short	0x001c
        /*0024*/ 	.byte	0x00, 0xf0, 0x11, 0x00


	//----- nvinfo : EIATTR_KPARAM_INFO
	.align		4
.L_187:
        /*0028*/ 	.byte	0x04, 0x17
        /*002a*/ 	.short	(.L_189 - .L_188)
.L_188:
        /*002c*/ 	.word	0x00000000
        /*0030*/ 	.short	0x0004
        /*0032*/ 	.short	0x0018
        /*0034*/ 	.byte	0x00, 0xf0, 0x11, 0x00


	//----- nvinfo : EIATTR_KPARAM_INFO
	.align		4
.L_189:
        /*0038*/ 	.byte	0x04, 0x17
        /*003a*/ 	.short	(.L_191 - .L_190)
.L_190:
        /*003c*/ 	.word	0x00000000
        /*0040*/ 	.short	0x0003
        /*0042*/ 	.short	0x0014
        /*0044*/ 	.byte	0x00, 0xf0, 0x11, 0x00


	//----- nvinfo : EIATTR_KPARAM_INFO
	.align		4
.L_191:
        /*0048*/ 	.byte	0x04, 0x17
        /*004a*/ 	.short	(.L_193 - .L_192)
.L_192:
        /*004c*/ 	.word	0x00000000
        /*0050*/ 	.short	0x0002
        /*0052*/ 	.short	0x0010
        /*0054*/ 	.byte	0x00, 0xf0, 0x11, 0x00


	//----- nvinfo : EIATTR_KPARAM_INFO
	.align		4
.L_193:
        /*0058*/ 	.byte	0x04, 0x17
        /*005a*/ 	.short	(.L_195 - .L_194)
.L_194:
        /*005c*/ 	.word	0x00000000
        /*0060*/ 	.short	0x0001
        /*0062*/ 	.short	0x0008
        /*0064*/ 	.byte	0x00, 0xf5, 0x21, 0x00


	//----- nvinfo : EIATTR_KPARAM_INFO
	.align		4
.L_195:
        /*0068*/ 	.byte	0x04, 0x17
        /*006a*/ 	.short	(.L_197 - .L_196)
.L_196:
        /*006c*/ 	.word	0x00000000
        /*0070*/ 	.short	0x0000
        /*0072*/ 	.short	0x0000
        /*0074*/ 	.byte	0x00, 0xf5, 0x21, 0x00


	//----- nvinfo : EIATTR_SPARSE_MMA_MASK
	.align		4
.L_197:
        /*0078*/ 	.byte	0x03, 0x50
        /*007a*/ 	.short	0x0000


	//----- nvinfo : EIATTR_MAXREG_COUNT
	.align		4
        /*007c*/ 	.byte	0x03, 0x1b
        /*007e*/ 	.short	0x00ff


	//----- nvinfo : EIATTR_MERCURY_ISA_VERSION
	.align		4
        /*0080*/ 	.byte	0x03, 0x5f
        /*0082*/ 	.short	0x0101


	//----- nvinfo : EIATTR_VRC_CTA_INIT_COUNT
	.align		4
        /*0084*/ 	.byte	0x02, 0x4a
	.zero		1
	.zero		1


	//----- nvinfo : EIATTR_EXIT_INSTR_OFFSETS
	.align		4
        /*0088*/ 	.byte	0x04, 0x1c
        /*008a*/ 	.short	(.L_199 - .L_198)


	//   ....[0]....
.L_198:
        /*008c*/ 	.word	0x000002d0


	//   ....[1]....
        /*0090*/ 	.word	0x00000610


	//----- nvinfo : EIATTR_CBANK_PARAM_SIZE
	.align		4
.L_199:
        /*0094*/ 	.byte	0x03, 0x19
        /*0096*/ 	.short	0x0024


	//----- nvinfo : EIATTR_PARAM_CBANK
	.align		4
        /*0098*/ 	.byte	0x04, 0x0a
        /*009a*/ 	.short	(.L_201 - .L_200)
	.align		4
.L_200:
        /*009c*/ 	.word	index@(.nv.constant0._Z4gradP6float4Pfffiii)
        /*00a0*/ 	.short	0x0380
        /*00a2*/ 	.short	0x0024


	//----- nvinfo : EIATTR_SW_WAR
	.align		4
.L_201:
        /*00a4*/ 	.byte	0x04, 0x36
        /*00a6*/ 	.short	(.L_203 - .L_202)
.L_202:
        /*00a8*/ 	.word	0x00000008
.L_203:


//--------------------- .nv.info._Z7extendfPfS_iiiii --------------------------
	.section	.nv.info._Z7extendfPfS_iiiii,"",@"SHT_CUDA_INFO"
	.sectionflags	@""
	.align	4


	//----- nvinfo : EIATTR_CUDA_API_VERSION
	.align		4
        /*0000*/ 	.byte	0x04, 0x37
        /*0002*/ 	.short	(.L_205 - .L_204)
.L_204:
        /*0004*/ 	.word	0x00000082


	//----- nvinfo : EIATTR_KPARAM_INFO
	.align		4
.L_205:
        /*0008*/ 	.byte	0x04, 0x17
        /*000a*/ 	.short	(.L_207 - .L_206)
.L_206:
        /*000c*/ 	.word	0x00000000
        /*0010*/ 	.short	0x0006
        /*0012*/ 	.short	0x0020
        /*0014*/ 	.byte	0x00, 0xf0, 0x11, 0x00


	//----- nvinfo : EIATTR_KPARAM_INFO
	.align		4
.L_207:
        /*0018*/ 	.byte	0x04, 0x17
        /*001a*/ 	.short	(.L_209 - .L_208)
.L_208:
        /*001c*/ 	.word	0x00000000
        /*0020*/ 	.short	0x0005
        /*0022*/ 	.short	0x001c
        /*0024*/ 	.byte	0x00, 0xf0, 0x11, 0x00


	//----- nvinfo : EIATTR_KPARAM_INFO
	.align		4
.L_209:
        /*0028*/ 	.byte	0x04, 0x17
        /*002a*/ 	.short	(.L_211 - .L_210)
.L_210:
        /*002c*/ 	.word	0x00000000
        /*0030*/ 	.short	0x0004
        /*0032*/ 	.short	0x0018
        /*0034*/ 	.byte	0x00, 0xf0, 0x11, 0x00


	//----- nvinfo : EIATTR_KPARAM_INFO
	.align		4
.L_211:
        /*0038*/ 	.byte	0x04, 0x17
        /*003a*/ 	.short	(.L_213 - .L_212)
.L_212:
        /*003c*/ 	.word	0x00000000
        /*0040*/ 	.short	0x0003
        /*0042*/ 	.short	0x0014
        /*0044*/ 	.byte	0x00, 0xf0, 0x11, 0x00


	//----- nvinfo : EIATTR_KPARAM_INFO
	.align		4
.L_213:
        /*0048*/ 	.byte	0x04, 0x17
        /*004a*/ 	.short	(.L_215 - .L_214)
.L_214:
        /*004c*/ 	.word	0x00000000
        /*0050*/ 	.short	0x0002
        /*0052*/ 	.short	0x0010
        /*0054*/ 	.byte	0x00, 0xf0, 0x11, 0x00


	//----- nvinfo : EIATTR_KPARAM_INFO
	.align		4
.L_215:
        /*0058*/ 	.byte	0x04, 0x17
        /*005a*/ 	.short	(.L_217 - .L_216)
.L_216:
        /*005c*/ 	.word	0x00000000
        /*0060*/ 	.short	0x0001
        /*0062*/ 	.short	0x0008
        /*0064*/ 	.byte	0x00, 0xf5, 0x21, 0x00


	//----- nvinfo : EIATTR_KPARAM_INFO
	.align		4
.L_217:
        /*0068*/ 	.byte	0x04, 0x17
        /*006a*/ 	.short	(.L_219 - .L_218)
.L_218:
        /*006c*/ 	.word	0x00000000
        /*0070*/ 	.short	0x0000
        /*0072*/ 	.short	0x0000
        /*0074*/ 	.byte	0x00, 0xf5, 0x21, 0x00


	//----- nvinfo : EIATTR_SPARSE_MMA_MASK
	.align		4
.L_219:
        /*0078*/ 	.byte	0x03, 0x50
        /*007a*/ 	.short	0x0000


	//----- nvinfo : EIATTR_MAXREG_COUNT
	.align		4
        /*007c*/ 	.byte	0x03, 0x1b
        /*007e*/ 	.short	0x00ff


	//----- nvinfo : EIATTR_MERCURY_ISA_VERSION
	.align		4
        /*0080*/ 	.byte	0x03, 0x5f
        /*0082*/ 	.short	0x0101


	//----- nvinfo : EIATTR_VRC_CTA_INIT_COUNT
	.align		4
        /*0084*/ 	.byte	0x02, 0x4a
	.zero		1
	.zero		1


	//----- nvinfo : EIATTR_EXIT_INSTR_OFFSETS
	.align		4
        /*0088*/ 	.byte	0x04, 0x1c
        /*008a*/ 	.short	(.L_221 - .L_220)


	//   ....[0]....
.L_220:
        /*008c*/ 	.word	0x000002d0


	//   ....[1]....
        /*0090*/ 	.word	0x000004e0


	//----- nvinfo : EIATTR_CBANK_PARAM_SIZE
	.align		4
.L_221:
        /*0094*/ 	.byte	0x03, 0x19
        /*0096*/ 	.short	0x0024


	//----- nvinfo : EIATTR_PARAM_CBANK
	.align		4
        /*0098*/ 	.byte	0x04, 0x0a
        /*009a*/ 	.short	(.L_223 - .L_222)
	.align		4
.L_222:
        /*009c*/ 	.word	index@(.nv.constant0._Z7extendfPfS_iiiii)
        /*00a0*/ 	.short	0x0380
        /*00a2*/ 	.short	0x0024


	//----- nvinfo : EIATTR_SW_WAR
	.align		4
.L_223:
        /*00a4*/ 	.byte	0x04, 0x36
        /*00a6*/ 	.short	(.L_225 - .L_224)
.L_224:
        /*00a8*/ 	.word	0x00000008
.L_225:


//--------------------- .nv.callgraph             --------------------------
	.section	.nv.callgraph,"",@"SHT_CUDA_CALLGRAPH"
	.align	4
	.sectionentsize	8
	.align		4
        /*0000*/ 	.word	0x00000000
	.align		4
        /*0004*/ 	.word	0xffffffff
	.align		4
        /*0008*/ 	.word	0x00000000
	.align		4
        /*000c*/ 	.word	0xfffffffe
	.align		4
        /*0010*/ 	.word	0x00000000
	.align		4
        /*0014*/ 	.word	0xfffffffd
	.align		4
        /*0018*/ 	.word	0x00000000
	.align		4
        /*001c*/ 	.word	0xfffffffc


//--------------------- .text._Z6mulphiP6float2S0_iiiii --------------------------
	.section	.text._Z6mulphiP6float2S0_iiiii,"ax",@progbits
	.align	128
        .global         _Z6mulphiP6float2S0_iiiii
        .type           _Z6mulphiP6float2S0_iiiii,@function
        .size           _Z6mulphiP6float2S0_iiiii,(.L_x_33 - _Z6mulphiP6float2S0_iiiii)
        .other          _Z6mulphiP6float2S0_iiiii,@"STO_CUDA_ENTRY STV_DEFAULT"
_Z6mulphiP6float2S0_iiiii:
.text._Z6mulphiP6float2S0_iiiii:
[----:B------:R-:W-:Y:S01]  /*0000*/  LDC R1, c[0x0][0x37c] ;  /* 0x0000df00ff017b82 */ /* 0x000fe20000000800 */
[----:B------:R-:W0:Y:S07]  /*0010*/  S2R R5, SR_TID.Y ;  /* 0x0000000000057919 */ /* 0x000e2e0000002200 */
[----:B------:R-:W1:Y:S01]  /*0020*/  LDC R0, c[0x0][0x360] ;  /* 0x0000d800ff007b82 */ /* 0x000e620000000800 */
[----:B------:R-:W2:Y:S01]  /*0030*/  LDCU.64 UR8, c[0x0][0x398] ;  /* 0x00007300ff0877ac */ /* 0x000ea20008000a00 */
[----:B------:R-:W1:Y:S01]  /*0040*/  S2R R3, SR_TID.X ;  /* 0x0000000000037919 */ /* 0x000e620000002100 */
[----:B------:R-:W3:Y:S01]  /*0050*/  LDCU UR7, c[0x0][0x3a0] ;  /* 0x00007400ff0777ac */ /* 0x000ee20008000800 */
[----:B------:R-:W4:Y:S04]  /*0060*/  S2R R7, SR_TID.Z ;  /* 0x0000000000077919 */ /* 0x000f280000002300 */
[----:B------:R-:W0:Y:S08]  /*0070*/  S2UR UR5, SR_CTAID.Y ;  /* 0x00000000000579c3 */ /* 0x000e300000002600 */
[----:B------:R-:W0:Y:S08]  /*0080*/  LDC R4, c[0x0][0x364] ;  /* 0x0000d900ff047b82 */ /* 0x000e300000000800 */
[----:B------:R-:W1:Y:S08]  /*0090*/  S2UR UR4, SR_CTAID.X ;  /* 0x00000000000479c3 */ /* 0x000e700000002500 */
[----:B------:R-:W4:Y:S08]  /*00a0*/  S2UR UR6, SR_CTAID.Z ;  /* 0x00000000000679c3 */ /* 0x000f300000002700 */
[----:B------:R-:W4:Y:S01]  /*00b0*/  LDC R2, c[0x0][0x368] ;  /* 0x0000da00ff027b82 */ /* 0x000f220000000800 */
[----:B0-----:R-:W-:-:S05]  /*00c0*/  IMAD R4, R4, UR5, R5 ;  /* 0x0000000504047c24 */ /* 0x001fca000f8e0205 */
[----:B--2---:R-:W-:Y:S01]  /*00d0*/  ISETP.GE.AND P0, PT, R4, UR9, PT ;  /* 0x0000000904007c0c */ /* 0x004fe2000bf06270 */
[----:B-1----:R-:W-:-:S05]  /*00e0*/  IMAD R0, R0, UR4, R3 ;  /* 0x0000000400007c24 */ /* 0x002fca000f8e0203 */
[----:B------:R-:W-:Y:S01]  /*00f0*/  ISETP.GE.OR P0, PT, R0, UR8, P0 ;  /* 0x0000000800007c0c */ /* 0x000fe20008706670 */
[----:B----4-:R-:W-:-:S05]  /*0100*/  IMAD R3, R2, UR6, R7 ;  /* 0x0000000602037c24 */ /* 0x010fca000f8e0207 */
[----:B---3--:R-:W-:-:S13]  /*0110*/  ISETP.GE.OR P0, PT, R3, UR7, P0 ;  /* 0x0000000703007c0c */ /* 0x008fda0008706670 */
[----:B------:R-:W-:Y:S05]  /*0120*/  @P0 EXIT ;  /* 0x000000000000094d */ /* 0x000fea0003800000 */
[----:B------:R-:W0:Y:S01]  /*0130*/  LDC.64 R6, c[0x0][0x380] ;  /* 0x0000e000ff067b82 */ /* 0x000e220000000a00 */
[----:B------:R-:W1:Y:S01]  /*0140*/  LDCU.64 UR4, c[0x0][0x358] ;  /* 0x00006b00ff0477ac */ /* 0x000e620008000a00 */
[----:B------:R-:W-:Y:S01]  /*0150*/  IMAD R3, R3, UR9, R4 ;  /* 0x0000000903037c24 */ /* 0x000fe2000f8e0204 */
[----:B------:R-:W2:Y:S03]  /*0160*/  LDCU UR6, c[0x0][0x394] ;  /* 0x00007280ff0677ac */ /* 0x000ea60008000800 */
[----:B------:R-:W-:-:S04]  /*0170*/  IMAD R3, R3, UR8, R0 ;  /* 0x0000000803037c24 */ /* 0x000fc8000f8e0200 */
[----:B0-----:R-:W-:-:S05]  /*0180*/  IMAD.WIDE R6, R3, 0x8, R6 ;  /* 0x0000000803067825 */ /* 0x001fca00078e0206 */
[----:B-1----:R0:W5:Y:S01]  /*0190*/  LDG.E.64 R2, desc[UR4][R6.64] ;  /* 0x0000000406027981 */ /* 0x002162000c1e1b00 */
[----:B--2---:R-:W-:-:S04]  /*01a0*/  I2FP.F32.S32 R0, UR6 ;  /* 0x0000000600007c45 */ /* 0x004fc80008201400 */
[----:B------:R0:W1:Y:S01]  /*01b0*/  MUFU.RSQ R5, R0 ;  /* 0x0000000000057308 */ /* 0x0000620000001400 */
[----:B------:R-:W-:-:S05]  /*01c0*/  VIADD R8, R0, 0xf3000000 ;  /* 0xf300000000087836 */ /* 0x000fca0000000000 */
[----:B------:R-:W-:-:S13]  /*01d0*/  ISETP.GT.U32.AND P0, PT, R8, 0x727fffff, PT ;  /* 0x727fffff0800780c */ /* 0x000fda0003f04070 */
[----:B01----:R-:W-:Y:S05]  /*01e0*/  @!P0 BRA `(.L_x_0) ;  /* 0x00000000000c8947 */ /* 0x003fea0003800000 */
[----:B------:R-:W-:-:S07]  /*01f0*/  MOV R10, 0x210 ;  /* 0x00000210000a7802 */ /* 0x000fce0000000f00 */
[----:B-----5:R-:W-:Y:S05]  /*0200*/  CALL.REL.NOINC `($__internal_0_$__cuda_sm20_sqrt_rn_f32_slowpath) ;  /* 0x0000000000cc7944 */ /* 0x020fea0003c00000 */
[----:B------:R-:W-:Y:S05]  /*0210*/  BRA `(.L_x_1) ;  /* 0x0000000000107947 */ /* 0x000fea0003800000 */
.L_x_0:
[----:B------:R-:W-:Y:S01]  /*0220*/  FMUL.FTZ R9, R0, R5 ;  /* 0x0000000500097220 */ /* 0x000fe20000410000 */
[----:B------:R-:W-:-:S03]  /*0230*/  FMUL.FTZ R5, R5, 0.5 ;  /* 0x3f00000005057820 */ /* 0x000fc60000410000 */
[----:B------:R-:W-:-:S04]  /*0240*/  FFMA R0, -R9, R9, R0 ;  /* 0x0000000909007223 */ /* 0x000fc80000000100 */
[----:B------:R-:W-:-:S07]  /*0250*/  FFMA R5, R0, R5, R9 ;  /* 0x0000000500057223 */ /* 0x000fce0000000009 */
.L_x_1:
[----:B------:R-:W0:Y:S01]  /*0260*/  MUFU.RCP R0, R5 ;  /* 0x0000000500007308 */ /* 0x000e220000001000 */
[----:B------:R-:W-:Y:S07]  /*0270*/  BSSY.RECONVERGENT B0, `(.L_x_2) ;  /* 0x000000b000007945 */ /* 0x000fee0003800200 */
[----:B-----5:R-:W1:Y:S01]  /*0280*/  FCHK P0, R2, R5 ;  /* 0x0000000502007302 */ /* 0x020e620000000000 */
[----:B0-----:R-:W-:-:S04]  /*0290*/  FFMA R9, R0, -R5, 1 ;  /* 0x3f80000000097423 */ /* 0x001fc80000000805 */
[----:B------:R-:W-:-:S04]  /*02a0*/  FFMA R9, R0, R9, R0 ;  /* 0x0000000900097223 */ /* 0x000fc80000000000 */
[----:B------:R-:W-:-:S04]  /*02b0*/  FFMA R0, R2, R9, RZ ;  /* 0x0000000902007223 */ /* 0x000fc800000000ff */
[----:B------:R-:W-:-:S04]  /*02c0*/  FFMA R8, R0, -R5, R2 ;  /* 0x8000000500087223 */ /* 0x000fc80000000002 */
[----:B------:R-:W-:Y:S01]  /*02d0*/  FFMA R9, R9, R8, R0 ;  /* 0x0000000809097223 */ /* 0x000fe20000000000 */
[----:B-1----:R-:W-:Y:S06]  /*02e0*/  @!P0 BRA `(.L_x_3) ;  /* 0x00000000000c8947 */ /* 0x002fec0003800000 */
[----:B------:R-:W-:-:S07]  /*02f0*/  MOV R10, 0x310 ;  /* 0x00000310000a7802 */ /* 0x000fce0000000f00 */
[----:B------:R-:W-:Y:S05]  /*0300*/  CALL.REL.NOINC `($__internal_1_$__cuda_sm3x_div_rn_noftz_f32_slowpath) ;  /* 0x0000000000e87944 */ /* 0x000fea0003c00000 */
[----:B------:R-:W-:-:S07]  /*0310*/  IMAD.MOV.U32 R9, RZ, RZ, R0 ;  /* 0x000000ffff097224 */ /* 0x000fce00078e0000 */
.L_x_3:
[----:B------:R-:W-:Y:S05]  /*0320*/  BSYNC.RECONVERGENT B0 ;  /* 0x0000000000007941 */ /* 0x000fea0003800200 */
.L_x_2:
[----:B------:R-:W0:Y:S01]  /*0330*/  MUFU.RCP R0, R5 ;  /* 0x0000000500007308 */ /* 0x000e220000001000 */
[----:B------:R-:W1:Y:S01]  /*0340*/  LDCU UR6, c[0x0][0x39c] ;  /* 0x00007380ff0677ac */ /* 0x000e620008000800 */
[----:B------:R-:W-:Y:S06]  /*0350*/  BSSY.RECONVERGENT B0, `(.L_x_4) ;  /* 0x000000e000007945 */ /* 0x000fec0003800200 */
[----:B------:R-:W2:Y:S01]  /*0360*/  FCHK P0, R3, R5 ;  /* 0x0000000503007302 */ /* 0x000ea20000000000 */
[----:B0-----:R-:W-:Y:S01]  /*0370*/  FFMA R11, R0, -R5, 1 ;  /* 0x3f800000000b7423 */ /* 0x001fe20000000805 */
[----:B-1----:R-:W-:-:S03]  /*0380*/  I2FP.F32.U32 R8, UR6 ;  /* 0x0000000600087c45 */ /* 0x002fc60008201000 */
[----:B------:R-:W-:Y:S02]  /*0390*/  FFMA R13, R0, R11, R0 ;  /* 0x0000000b000d7223 */ /* 0x000fe40000000000 */
[----:B------:R-:W-:Y:S02]  /*03a0*/  FMUL R9, R8, R9 ;  /* 0x0000000908097220 */ /* 0x000fe40000400000 */
[----:B------:R-:W-:-:S04]  /*03b0*/  FFMA R0, R3, R13, RZ ;  /* 0x0000000d03007223 */ /* 0x000fc800000000ff */
[----:B------:R-:W-:-:S04]  /*03c0*/  FFMA R11, R0, -R5, R3 ;  /* 0x80000005000b7223 */ /* 0x000fc80000000003 */
[----:B------:R-:W-:Y:S01]  /*03d0*/  FFMA R11, R13, R11, R0 ;  /* 0x0000000b0d0b7223 */ /* 0x000fe20000000000 */
[----:B--2---:R-:W-:Y:S06]  /*03e0*/  @!P0 BRA `(.L_x_5) ;  /* 0x0000000000108947 */ /* 0x004fec0003800000 */
[----:B------:R-:W-:Y:S02]  /*03f0*/  MOV R2, R3 ;  /* 0x0000000300027202 */ /* 0x000fe40000000f00 */
[----:B------:R-:W-:-:S07]  /*0400*/  MOV R10, 0x420 ;  /* 0x00000420000a7802 */ /* 0x000fce0000000f00 */
[----:B------:R-:W-:Y:S05]  /*0410*/  CALL.REL.NOINC `($__internal_1_$__cuda_sm3x_div_rn_noftz_f32_slowpath) ;  /* 0x0000000000a47944 */ /* 0x000fea0003c00000 */
[----:B------:R-:W-:-:S07]  /*0420*/  IMAD.MOV.U32 R11, RZ, RZ, R0 ;  /* 0x000000ffff0b7224 */ /* 0x000fce00078e0000 */
.L_x_5:
[----:B------:R-:W-:Y:S05]  /*0430*/  BSYNC.RECONVERGENT B0 ;  /* 0x0000000000007941 */ /* 0x000fea0003800200 */
.L_x_4:
[----:B------:R-:W0:Y:S01]  /*0440*/  LDC.64 R2, c[0x0][0x388] ;  /* 0x0000e200ff027b82 */ /* 0x000e220000000a00 */
[----:B------:R-:W1:Y:S01]  /*0450*/  LDCU UR6, c[0x0][0x390] ;  /* 0x00007200ff0677ac */ /* 0x000e620008000800 */
[----:B0-----:R-:W-:-:S05]  /*0460*/  IMAD.WIDE.U32 R4, R4, 0x8, R2 ;  /* 0x0000000804047825 */ /* 0x001fca00078e0002 */
[----:B------:R-:W2:Y:S01]  /*0470*/  LDG.E.64 R2, desc[UR4][R4.64] ;  /* 0x0000000404027981 */ /* 0x000ea2000c1e1b00 */
[----:B-1----:R-:W-:Y:S01]  /*0480*/  I2FP.F32.S32 R0, UR6 ;  /* 0x0000000600007c45 */ /* 0x002fe20008201400 */
[----:B------:R-:W-:-:S04]  /*0490*/  FMUL R11, R8, R11 ;  /* 0x0000000b080b7220 */ /* 0x000fc80000400000 */
[----:B------:R-:W-:-:S04]  /*04a0*/  FMUL R8, R11, R0 ;  /* 0x000000000b087220 */ /* 0x000fc80000400000 */
[----:B--2---:R-:W-:-:S04]  /*04b0*/  FMUL R8, R3, R8 ;  /* 0x0000000803087220 */ /* 0x004fc80000400000 */
[----:B------:R-:W-:-:S05]  /*04c0*/  FFMA R13, R9, R2, -R8 ;  /* 0x00000002090d7223 */ /* 0x000fca0000000808 */
[----:B------:R-:W-:Y:S04]  /*04d0*/  STG.E desc[UR4][R6.64], R13 ;  /* 0x0000000d06007986 */ /* 0x000fe8000c101904 */
[----:B------:R-:W2:Y:S01]  /*04e0*/  LDG.E R2, desc[UR4][R4.64] ;  /* 0x0000000404027981 */ /* 0x000ea2000c1e1900 */
[----:B------:R-:W-:Y:S01]  /*04f0*/  FMUL R0, R9, R0 ;  /* 0x0000000009007220 */ /* 0x000fe20000400000 */
[----:B--2---:R-:W-:-:S04]  /*0500*/  FMUL R2, R11, R2 ;  /* 0x000000020b027220 */ /* 0x004fc80000400000 */
[----:B------:R-:W-:-:S05]  /*0510*/  FFMA R3, R3, R0, R2 ;  /* 0x0000000003037223 */ /* 0x000fca0000000002 */
[----:B------:R-:W-:Y:S01]  /*0520*/  STG.E desc[UR4][R6.64+0x4], R3 ;  /* 0x0000040306007986 */ /* 0x000fe2000c101904 */
[----:B------:R-:W-:Y:S05]  /*0530*/  EXIT ;  /* 0x000000000000794d */ /* 0x000fea0003800000 */
        .weak           $__internal_0_$__cuda_sm20_sqrt_rn_f32_slowpath
        .type           $__internal_0_$__cuda_sm20_sqrt_rn_f32_slowpath,@function
        .size           $__internal_0_$__cuda_sm20_sqrt_rn_f32_slowpath,($__internal_1_$__cuda_sm3x_div_rn_noftz_f32_slowpath - $__internal_0_$__cuda_sm20_sqrt_rn_f32_slowpath)
$__internal_0_$__cuda_sm20_sqrt_rn_f32_slowpath:
[----:B------:R-:W-:-:S13]  /*0540*/  LOP3.LUT P0, RZ, R0, 0x7fffffff, RZ, 0xc0, !PT ;  /* 0x7fffffff00ff7812 */ /* 0x000fda000780c0ff */
[----:B------:R-:W-:Y:S01]  /*0550*/  @!P0 IMAD.MOV.U32 R5, RZ, RZ, R0 ;  /* 0x000000ffff058224 */ /* 0x000fe200078e0000 */
[----:B------:R-:W-:Y:S06]  /*0560*/  @!P0 BRA `(.L_x_6) ;  /* 0x0000000000448947 */ /* 0x000fec0003800000 */
[----:B------:R-:W-:-:S13]  /*0570*/  FSETP.GEU.FTZ.AND P0, PT, R0, RZ, PT ;  /* 0x000000ff0000720b */ /* 0x000fda0003f1e000 */
[----:B------:R-:W-:Y:S01]  /*0580*/  @!P0 MOV R5, 0x7fffffff ;  /* 0x7fffffff00058802 */ /* 0x000fe20000000f00 */
[----:B------:R-:W-:Y:S06]  /*0590*/  @!P0 BRA `(.L_x_6) ;  /* 0x0000000000388947 */ /* 0x000fec0003800000 */
[----:B------:R-:W-:-:S13]  /*05a0*/  FSETP.GTU.FTZ.AND P0, PT, |R0|, +INF , PT ;  /* 0x7f8000000000780b */ /* 0x000fda0003f1c200 */
[----:B------:R-:W-:Y:S01]  /*05b0*/  @P0 FADD.FTZ R5, R0, 1 ;  /* 0x3f80000000050421 */ /* 0x000fe20000010000 */
[----:B------:R-:W-:Y:S06]  /*05c0*/  @P0 BRA `(.L_x_6) ;  /* 0x00000000002c0947 */ /* 0x000fec0003800000 */
[----:B------:R-:W-:-:S13]  /*05d0*/  FSETP.NEU.FTZ.AND P0, PT, |R0|, +INF , PT ;  /* 0x7f8000000000780b */ /* 0x000fda0003f1d200 */
[----:B------:R-:W-:Y:S01]  /*05e0*/  @!P0 IMAD.MOV.U32 R5, RZ, RZ, R0 ;  /* 0x000000ffff058224 */ /* 0x000fe200078e0000 */
[----:B------:R-:W-:Y:S06]  /*05f0*/  @!P0 BRA `(.L_x_6) ;  /* 0x0000000000208947 */ /* 0x000fec0003800000 */
[----:B------:R-:W-:-:S04]  /*0600*/  FFMA R0, R0, 1.84467440737095516160e+19, RZ ;  /* 0x5f80000000007823 */ /* 0x000fc800000000ff */
[----:B------:R-:W0:Y:S02]  /*0610*/  MUFU.RSQ R5, R0 ;  /* 0x0000000000057308 */ /* 0x000e240000001400 */
[----:B0-----:R-:W-:Y:S01]  /*0620*/  FMUL.FTZ R9, R0, R5 ;  /* 0x0000000500097220 */ /* 0x001fe20000410000 */
[----:B------:R-:W-:-:S03]  /*0630*/  FMUL.FTZ R5, R5, 0.5 ;  /* 0x3f00000005057820 */ /* 0x000fc60000410000 */
[----:B------:R-:W-:-:S04]  /*0640*/  FADD.FTZ R8, -R9, -RZ ;  /* 0x800000ff09087221 */ /* 0x000fc80000010100 */
[----:B------:R-:W-:-:S04]  /*0650*/  FFMA R8, R9, R8, R0 ;  /* 0x0000000809087223 */ /* 0x000fc80000000000 */
[----:B------:R-:W-:-:S04]  /*0660*/  FFMA R5, R8, R5, R9 ;  /* 0x0000000508057223 */ /* 0x000fc80000000009 */
[----:B------:R-:W-:-:S07]  /*0670*/  FMUL.FTZ R5, R5, 2.3283064365386962891e-10 ;  /* 0x2f80000005057820 */ /* 0x000fce0000410000 */
.L_x_6:
[----:B------:R-:W-:Y:S02]  /*0680*/  HFMA2 R9, -RZ, RZ, 0, 0 ;  /* 0x00000000ff097431 */ /* 0x000fe400000001ff */
[----:B------:R-:W-:-:S04]  /*0690*/  IMAD.MOV.U32 R8, RZ, RZ, R10 ;  /* 0x000000ffff087224 */ /* 0x000fc800078e000a */
[----:B------:R-:W-:Y:S05]  /*06a0*/  RET.REL.NODEC R8 `(_Z6mulphiP6float2S0_iiiii) ;  /* 0xfffffff808547950 */ /* 0x000fea0003c3ffff */
        .weak           $__internal_1_$__cuda_sm3x_div_rn_noftz_f32_slowpath
        .type           $__internal_1_$__cuda_sm3x_div_rn_noftz_f32_slowpath,@function
        .size           $__internal_1_$__cuda_sm3x_div_rn_noftz_f32_slowpath,(.L_x_33 - $__internal_1_$__cuda_sm3x_div_rn_noftz_f32_slowpath)
$__internal_1_$__cuda_sm3x_div_rn_noftz_f32_slowpath:
[----:B------:R-:W-:Y:S01]  /*06b0*/  SHF.R.U32.HI R12, RZ, 0x17, R5 ;  /* 0x00000017ff0c7819 */ /* 0x000fe20000011605 */
[----:B------:R-:W-:Y:S01]  /*06c0*/  BSSY.RECONVERGENT B1, `(.L_x_7) ;  /* 0x0000063000017945 */ /* 0x000fe20003800200 */
[----:B------:R-:W-:Y:S02]  /*06d0*/  SHF.R.U32.HI R0, RZ, 0x17, R2 ;  /* 0x00000017ff007819 */ /* 0x000fe40000011602 */
[----:B------:R-:W-:Y:S02]  /*06e0*/  LOP3.LUT R12, R12, 0xff, RZ, 0xc0, !PT ;  /* 0x000000ff0c0c7812 */ /* 0x000fe400078ec0ff */
[----:B------:R-:W-:Y:S02]  /*06f0*/  LOP3.LUT R16, R0, 0xff, RZ, 0xc0, !PT ;  /* 0x000000ff00107812 */ /* 0x000fe400078ec0ff */
[----:B------:R-:W-:Y:S01]  /*0700*/  MOV R13, R5 ;  /* 0x00000005000d7202 */ /* 0x000fe20000000f00 */
[----:B------:R-:W-:Y:S02]  /*0710*/  VIADD R14, R12, 0xffffffff ;  /* 0xffffffff0c0e7836 */ /* 0x000fe40000000000 */
[----:B------:R-:W-:-:S03]  /*0720*/  VIADD R0, R16, 0xffffffff ;  /* 0xffffffff10007836 */ /* 0x000fc60000000000 */
[----:B------:R-:W-:-:S04]  /*0730*/  ISETP.GT.U32.AND P0, PT, R14, 0xfd, PT ;  /* 0x000000fd0e00780c */ /* 0x000fc80003f04070 */
[----:B------:R-:W-:-:S13]  /*0740*/  ISETP.GT.U32.OR P0, PT, R0, 0xfd, P0 ;  /* 0x000000fd0000780c */ /* 0x000fda0000704470 */
[----:B------:R-:W-:Y:S01]  /*0750*/  @!P0 IMAD.MOV.U32 R11, RZ, RZ, RZ ;  /* 0x000000ffff0b8224 */ /* 0x000fe200078e00ff */
[----:B------:R-:W-:Y:S06]  /*0760*/  @!P0 BRA `(.L_x_8) ;  /* 0x00000000005c8947 */ /* 0x000fec0003800000 */
[----:B------:R-:W-:Y:S02]  /*0770*/  FSETP.GTU.FTZ.AND P0, PT, |R2|, +INF , PT ;  /* 0x7f8000000200780b */ /* 0x000fe40003f1c200 */
[----:B------:R-:W-:-:S04]  /*0780*/  FSETP.GTU.FTZ.AND P1, PT, |R5|, +INF , PT ;  /* 0x7f8000000500780b */ /* 0x000fc80003f3c200 */
[----:B------:R-:W-:-:S13]  /*0790*/  PLOP3.LUT P0, PT, P0, P1, PT, 0xf8, 0x8f ;  /* 0x00000000008f781c */ /* 0x000fda0000703f70 */
[----:B------:R-:W-:Y:S05]  /*07a0*/  @P0 BRA `(.L_x_9) ;  /* 0x00000004004c0947 */ /* 0x000fea0003800000 */
[----:B------:R-:W-:-:S13]  /*07b0*/  LOP3.LUT P0, RZ, R13, 0x7fffffff, R2, 0xc8, !PT ;  /* 0x7fffffff0dff7812 */ /* 0x000fda000780c802 */
[----:B------:R-:W-:Y:S05]  /*07c0*/  @!P0 BRA `(.L_x_10) ;  /* 0x00000004003c8947 */ /* 0x000fea0003800000 */
[C---:B------:R-:W-:Y:S02]  /*07d0*/  FSETP.NEU.FTZ.AND P2, PT, |R2|.reuse, +INF , PT ;  /* 0x7f8000000200780b */ /* 0x040fe40003f5d200 */
[----:B------:R-:W-:Y:S02]  /*07e0*/  FSETP.NEU.FTZ.AND P1, PT, |R5|, +INF , PT ;  /* 0x7f8000000500780b */ /* 0x000fe40003f3d200 */
[----:B------:R-:W-:-:S11]  /*07f0*/  FSETP.NEU.FTZ.AND P0, PT, |R2|, +INF , PT ;  /* 0x7f8000000200780b */ /* 0x000fd60003f1d200 */
[----:B------:R-:W-:Y:S05]  /*0800*/  @!P1 BRA !P2, `(.L_x_10) ;  /* 0x00000004002c9947 */ /* 0x000fea0005000000 */
[----:B------:R-:W-:-:S04]  /*0810*/  LOP3.LUT P2, RZ, R2, 0x7fffffff, RZ, 0xc0, !PT ;  /* 0x7fffffff02ff7812 */ /* 0x000fc8000784c0ff */
[----:B------:R-:W-:-:S13]  /*0820*/  PLOP3.LUT P1, PT, P1, P2, PT, 0x2f, 0xf2 ;  /* 0x0000000000f2781c */ /* 0x000fda0000f24577 */
[----:B------:R-:W-:Y:S05]  /*0830*/  @P1 BRA `(.L_x_11) ;  /* 0x0000000400181947 */ /* 0x000fea0003800000 */
[----:B------:R-:W-:-:S04]  /*0840*/  LOP3.LUT P1, RZ, R13, 0x7fffffff, RZ, 0xc0, !PT ;  /* 0x7fffffff0dff7812 */ /* 0x000fc8000782c0ff */
[----:B------:R-:W-:-:S13]  /*0850*/  PLOP3.LUT P0, PT, P0, P1, PT, 0x2f, 0xf2 ;  /* 0x0000000000f2781c */ /* 0x000fda0000702577 */
[----:B------:R-:W-:Y:S05]  /*0860*/  @P0 BRA `(.L_x_12) ;  /* 0x0000000400000947 */ /* 0x000fea0003800000 */
[----:B------:R-:W-:Y:S02]  /*0870*/  ISETP.GE.AND P0, PT, R0, RZ, PT ;  /* 0x000000ff0000720c */ /* 0x000fe40003f06270 */
[----:B------:R-:W-:-:S11]  /*0880*/  ISETP.GE.AND P1, PT, R14, RZ, PT ;  /* 0x000000ff0e00720c */ /* 0x000fd60003f26270 */
[----:B------:R-:W-:Y:S01]  /*0890*/  @P0 IMAD.MOV.U32 R11, RZ, RZ, RZ ;  /* 0x000000ffff0b0224 */ /* 0x000fe200078e00ff */
[----:B------:R-:W-:Y:S01]  /*08a0*/  @!P0 MOV R11, 0xffffffc0 ;  /* 0xffffffc0000b8802 */ /* 0x000fe20000000f00 */
[----:B------:R-:W-:Y:S01]  /*08b0*/  @!P0 FFMA R2, R2, 1.84467440737095516160e+19, RZ ;  /* 0x5f80000002028823 */ /* 0x000fe200000000ff */
[----:B------:R-:W-:-:S03]  /*08c0*/  @!P1 FFMA R13, R5, 1.84467440737095516160e+19, RZ ;  /* 0x5f800000050d9823 */ /* 0x000fc600000000ff */
[----:B------:R-:W-:-:S07]  /*08d0*/  @!P1 VIADD R11, R11, 0x40 ;  /* 0x000000400b0b9836 */ /* 0x000fce0000000000 */
.L_x_8:
[----:B------:R-:W-:Y:S01]  /*08e0*/  LEA R0, R12, 0xc0800000, 0x17 ;  /* 0xc08000000c007811 */ /* 0x000fe200078eb8ff */
[----:B------:R-:W-:Y:S04]  /*08f0*/  BSSY.RECONVERGENT B2, `(.L_x_13) ;  /* 0x0000036000027945 */ /* 0x000fe80003800200 */
[----:B------:R-:W-:Y:S01]  /*0900*/  IMAD.IADD R14, R13, 0x1, -R0 ;  /* 0x000000010d0e7824 */ /* 0x000fe200078e0a00 */
[----:B------:R-:W-:-:S03]  /*0910*/  IADD3 R13, PT, PT, R16, -0x7f, RZ ;  /* 0xffffff81100d7810 */ /* 0x000fc60007ffe0ff */
[----:B------:R-:W0:Y:S01]  /*0920*/  MUFU.RCP R15, R14 ;  /* 0x0000000e000f7308 */ /* 0x000e220000001000 */
[----:B------:R-:W-:Y:S01]  /*0930*/  FADD.FTZ R17, -R14, -RZ ;  /* 0x800000ff0e117221 */ /* 0x000fe20000010100 */
[C---:B------:R-:W-:Y:S01]  /*0940*/  IMAD R0, R13.reuse, -0x800000, R2 ;  /* 0xff8000000d007824 */ /* 0x040fe200078e0202 */
[----:B------:R-:W-:-:S05]  /*0950*/  IADD3 R12, PT, PT, R13, 0x7f, -R12 ;  /* 0x0000007f0d0c7810 */ /* 0x000fca0007ffe80c */
[----:B------:R-:W-:Y:S02]  /*0960*/  IMAD.IADD R11, R12, 0x1, R11 ;  /* 0x000000010c0b7824 */ /* 0x000fe400078e020b */
[----:B0-----:R-:W-:-:S04]  /*0970*/  FFMA R16, R15, R17, 1 ;  /* 0x3f8000000f107423 */ /* 0x001fc80000000011 */
[----:B------:R-:W-:-:S04]  /*0980*/  FFMA R19, R15, R16, R15 ;  /* 0x000000100f137223 */ /* 0x000fc8000000000f */
[----:B------:R-:W-:-:S04]  /*0990*/  FFMA R2, R0, R19, RZ ;  /* 0x0000001300027223 */ /* 0x000fc800000000ff */
[----:B------:R-:W-:-:S04]  /*09a0*/  FFMA R15, R17, R2, R0 ;  /* 0x00000002110f7223 */ /* 0x000fc80000000000 */
[----:B------:R-:W-:-:S04]  /*09b0*/  FFMA R16, R19, R15, R2 ;  /* 0x0000000f13107223 */ /* 0x000fc80000000002 */
[----:B------:R-:W-:-:S04]  /*09c0*/  FFMA R17, R17, R16, R0 ;  /* 0x0000001011117223 */ /* 0x000fc80000000000 */
[----:B------:R-:W-:-:S05]  /*09d0*/  FFMA R0, R19, R17, R16 ;  /* 0x0000001113007223 */ /* 0x000fca0000000010 */
[----:B------:R-:W-:-:S04]  /*09e0*/  SHF.R.U32.HI R2, RZ, 0x17, R0 ;  /* 0x00000017ff027819 */ /* 0x000fc80000011600 */
[----:B------:R-:W-:-:S05]  /*09f0*/  LOP3.LUT R2, R2, 0xff, RZ, 0xc0, !PT ;  /* 0x000000ff02027812 */ /* 0x000fca00078ec0ff */
[----:B------:R-:W-:-:S05]  /*0a00*/  IMAD.IADD R14, R2, 0x1, R11 ;  /* 0x00000001020e7824 */ /* 0x000fca00078e020b */
[----:B------:R-:W-:-:S04]  /*0a10*/  IADD3 R2, PT, PT, R14, -0x1, RZ ;  /* 0xffffffff0e027810 */ /* 0x000fc80007ffe0ff */
[----:B------:R-:W-:-:S13]  /*0a20*/  ISETP.GE.U32.AND P0, PT, R2, 0xfe, PT ;  /* 0x000000fe0200780c */ /* 0x000fda0003f06070 */
[----:B------:R-:W-:Y:S05]  /*0a30*/  @!P0 BRA `(.L_x_14) ;  /* 0x0000000000808947 */ /* 0x000fea0003800000 */
[----:B------:R-:W-:-:S13]  /*0a40*/  ISETP.GT.AND P0, PT, R14, 0xfe, PT ;  /* 0x000000fe0e00780c */ /* 0x000fda0003f04270 */
[----:B------:R-:W-:Y:S05]  /*0a50*/  @P0 BRA `(.L_x_15) ;  /* 0x00000000006c0947 */ /* 0x000fea0003800000 */
[----:B------:R-:W-:-:S13]  /*0a60*/  ISETP.GE.AND P0, PT, R14, 0x1, PT ;  /* 0x000000010e00780c */ /* 0x000fda0003f06270 */
[----:B------:R-:W-:Y:S05]  /*0a70*/  @P0 BRA `(.L_x_16) ;  /* 0x0000000000740947 */ /* 0x000fea0003800000 */
[----:B------:R-:W-:Y:S02]  /*0a80*/  ISETP.GE.AND P0, PT, R14, -0x18, PT ;  /* 0xffffffe80e00780c */ /* 0x000fe40003f06270 */
[----:B------:R-:W-:-:S11]  /*0a90*/  LOP3.LUT R0, R0, 0x80000000, RZ, 0xc0, !PT ;  /* 0x8000000000007812 */ /* 0x000fd600078ec0ff */
[----:B------:R-:W-:Y:S05]  /*0aa0*/  @!P0 BRA `(.L_x_16) ;  /* 0x0000000000688947 */ /* 0x000fea0003800000 */
[CCC-:B------:R-:W-:Y:S01]  /*0ab0*/  FFMA.RZ R2, R19.reuse, R17.reuse, R16.reuse ;  /* 0x0000001113027223 */ /* 0x1c0fe2000000c010 */
[C---:B------:R-:W-:Y:S02]  /*0ac0*/  VIADD R13, R14.reuse, 0x20 ;  /* 0x000000200e0d7836 */ /* 0x040fe40000000000 */
[CCC-:B------:R-:W-:Y:S01]  /*0ad0*/  FFMA.RM R11, R19.reuse, R17.reuse, R16.reuse ;  /* 0x00000011130b7223 */ /* 0x1c0fe20000004010 */
[----:B------:R-:W-:Y:S02]  /*0ae0*/  ISETP.NE.AND P2, PT, R14, RZ, PT ;  /* 0x000000ff0e00720c */ /* 0x000fe40003f45270 */
[----:B------:R-:W-:Y:S01]  /*0af0*/  LOP3.LUT R12, R2, 0x7fffff, RZ, 0xc0, !PT ;  /* 0x007fffff020c7812 */ /* 0x000fe200078ec0ff */
[----:B------:R-:W-:Y:S01]  /*0b00*/  FFMA.RP R2, R19, R17, R16 ;  /* 0x0000001113027223 */ /* 0x000fe20000008010 */
[----:B------:R-:W-:Y:S01]  /*0b10*/  ISETP.NE.AND P1, PT, R14, RZ, PT ;  /* 0x000000ff0e00720c */ /* 0x000fe20003f25270 */
[----:B------:R-:W-:Y:S01]  /*0b20*/  IMAD.MOV R14, RZ, RZ, -R14 ;  /* 0x000000ffff0e7224 */ /* 0x000fe200078e0a0e */
[----:B------:R-:W-:-:S02]  /*0b30*/  LOP3.LUT R12, R12, 0x800000, RZ, 0xfc, !PT ;  /* 0x008000000c0c7812 */ /* 0x000fc400078efcff */
[----:B------:R-:W-:Y:S02]  /*0b40*/  FSETP.NEU.FTZ.AND P0, PT, R2, R11, PT ;  /* 0x0000000b0200720b */ /* 0x000fe40003f1d000 */
[----:B------:R-:W-:Y:S02]  /*0b50*/  SHF.L.U32 R13, R12, R13, RZ ;  /* 0x0000000d0c0d7219 */ /* 0x000fe400000006ff */
[----:B------:R-:W-:Y:S02]  /*0b60*/  SEL R11, R14, RZ, P2 ;  /* 0x000000ff0e0b7207 */ /* 0x000fe40001000000 */
[----:B------:R-:W-:Y:S02]  /*0b70*/  ISETP.NE.AND P1, PT, R13, RZ, P1 ;  /* 0x000000ff0d00720c */ /* 0x000fe40000f25270 */
[----:B------:R-:W-:Y:S02]  /*0b80*/  SHF.R.U32.HI R11, RZ, R11, R12 ;  /* 0x0000000bff0b7219 */ /* 0x000fe4000001160c */
[----:B------:R-:W-:-:S02]  /*0b90*/  PLOP3.LUT P0, PT, P0, P1, PT, 0xf8, 0x8f ;  /* 0x00000000008f781c */ /* 0x000fc40000703f70 */
[----:B------:R-:W-:Y:S02]  /*0ba0*/  SHF.R.U32.HI R13, RZ, 0x1, R11 ;  /* 0x00000001ff0d7819 */ /* 0x000fe4000001160b */
[----:B------:R-:W-:-:S04]  /*0bb0*/  SEL R2, RZ, 0x1, !P0 ;  /* 0x00000001ff027807 */ /* 0x000fc80004000000 */
[----:B------:R-:W-:-:S04]  /*0bc0*/  LOP3.LUT R2, R2, 0x1, R13, 0xf8, !PT ;  /* 0x0000000102027812 */ /* 0x000fc800078ef80d */
[----:B------:R-:W-:-:S04]  /*0bd0*/  LOP3.LUT R2, R2, R11, RZ, 0xc0, !PT ;  /* 0x0000000b02027212 */ /* 0x000fc800078ec0ff */
[----:B------:R-:W-:-:S04]  /*0be0*/  IADD3 R13, PT, PT, R13, R2, RZ ;  /* 0x000000020d0d7210 */ /* 0x000fc80007ffe0ff */
[----:B------:R-:W-:Y:S01]  /*0bf0*/  LOP3.LUT R0, R13, R0, RZ, 0xfc, !PT ;  /* 0x000000000d007212 */ /* 0x000fe200078efcff */
[----:B------:R-:W-:Y:S06]  /*0c00*/  BRA `(.L_x_16) ;  /* 0x0000000000107947 */ /* 0x000fec0003800000 */
.L_x_15:
[----:B------:R-:W-:-:S04]  /*0c10*/  LOP3.LUT R0, R0, 0x80000000, RZ, 0xc0, !PT ;  /* 0x8000000000007812 */ /* 0x000fc800078ec0ff */
[----:B------:R-:W-:Y:S01]  /*0c20*/  LOP3.LUT R0, R0, 0x7f800000, RZ, 0xfc, !PT ;  /* 0x7f80000000007812 */ /* 0x000fe200078efcff */
[----:B------:R-:W-:Y:S06]  /*0c30*/  BRA `(.L_x_16) ;  /* 0x0000000000047947 */ /* 0x000fec0003800000 */
.L_x_14:
[----:B------:R-:W-:-:S07]  /*0c40*/  IMAD R0, R11, 0x800000, R0 ;  /* 0x008000000b007824 */ /* 0x000fce00078e0200 */
.L_x_16:
[----:B------:R-:W-:Y:S05]  /*0c50*/  BSYNC.RECONVERGENT B2 ;  /* 0x0000000000027941 */ /* 0x000fea0003800200 */
.L_x_13:
[----:B------:R-:W-:Y:S05]  /*0c60*/  BRA `(.L_x_17) ;  /* 0x0000000000207947 */ /* 0x000fea0003800000 */
.L_x_12:
[----:B------:R-:W-:-:S04]  /*0c70*/  LOP3.LUT R0, R13, 0x80000000, R2, 0x48, !PT ;  /* 0x800000000d007812 */ /* 0x000fc800078e4802 */
[----:B------:R-:W-:Y:S01]  /*0c80*/  LOP3.LUT R0, R0, 0x7f800000, RZ, 0xfc, !PT ;  /* 0x7f80000000007812 */ /* 0x000fe200078efcff */
[----:B------:R-:W-:Y:S06]  /*0c90*/  BRA `(.L_x_17) ;  /* 0x0000000000147947 */ /* 0x000fec0003800000 */
.L_x_11:
[----:B------:R-:W-:Y:S01]  /*0ca0*/  LOP3.LUT R0, R13, 0x80000000, R2, 0x48, !PT ;  /* 0x800000000d007812 */ /* 0x000fe200078e4802 */
[----:B------:R-:W-:Y:S06]  /*0cb0*/  BRA `(.L_x_17) ;  /* 0x00000000000c7947 */ /* 0x000fec0003800000 */
.L_x_10:
[----:B------:R-:W0:Y:S01]  /*0cc0*/  MUFU.RSQ R0, -QNAN ;  /* 0xffc0000000007908 */ /* 0x000e220000001400 */
[----:B------:R-:W-:Y:S05]  /*0cd0*/  BRA `(.L_x_17) ;  /* 0x0000000000047947 */ /* 0x000fea0003800000 */
.L_x_9:
[----:B------:R-:W-:-:S07]  /*0ce0*/  FADD.FTZ R0, R2, R5 ;  /* 0x0000000502007221 */ /* 0x000fce0000010000 */
.L_x_17:
[----:B------:R-:W-:Y:S05]  /*0cf0*/  BSYNC.RECONVERGENT B1 ;  /* 0x0000000000017941 */ /* 0x000fea0003800200 */
.L_x_7:
[----:B------:R-:W-:-:S04]  /*0d00*/  HFMA2 R11, -RZ, RZ, 0, 0 ;  /* 0x00000000ff0b7431 */ /* 0x000fc800000001ff */
[----:B0-----:R-:W-:Y:S05]  /*0d10*/  RET.REL.NODEC R10 `(_Z6mulphiP6float2S0_iiiii) ;  /* 0xfffffff00ab87950 */ /* 0x001fea0003c3ffff */
.L_x_18:
[----:B------:R-:W-:-:S00]  /*0d20*/  BRA `(.L_x_18) ;  /* 0xfffffffc00fc7947 */ /* 0x000fc0000383ffff */
[----:B------:R-:W-:-:S00]  /*0d30*/  NOP ;  /* 0x0000000000007918 */ /* 0x000fc00000000000 */
        /* <DEDUP_REMOVED lines=12> */
.L_x_33:


//--------------------- .text._Z6recphiP6float2S0_S0_iiii --------------------------
	.section	.text._Z6recphiP6float2S0_S0_iiii,"ax",@progbits
	.align	128
        .global         _Z6recphiP6float2S0_S0_iiii
        .type           _Z6recphiP6float2S0_S0_iiii,@function
        .size           _Z6recphiP6float2S0_S0_iiii,(.L_x_35 - _Z6recphiP6float2S0_S0_iiii)
        .other          _Z6recphiP6float2S0_S0_iiii,@"STO_CUDA_ENTRY STV_DEFAULT"
_Z6recphiP6float2S0_S0_iiii:
.text._Z6recphiP6float2S0_S0_iiii:
[----:B------:R-:W-:Y:S01]  /*0000*/  LDC R1, c[0x0][0x37c] ;  /* 0x0000df00ff017b82 */ /* 0x000fe20000000800 */
[----:B------:R-:W0:Y:S07]  /*0010*/  S2R R2, SR_TID.Z ;  /* 0x0000000000027919 */ /* 0x000e2e0000002300 */
[----:B------:R-:W1:Y:S01]  /*0020*/  S2UR UR4, SR_CTAID.Y ;  /* 0x00000000000479c3 */ /* 0x000e620000002600 */
[----:B------:R-:W2:Y:S01]  /*0030*/  LDCU UR8, c[0x0][0x3a4] ;  /* 0x00007480ff0877ac */ /* 0x000ea20008000800 */
[----:B------:R-:W3:Y:S01]  /*0040*/  S2R R0, SR_TID.X ;  /* 0x0000000000007919 */ /* 0x000ee20000002100 */
[----:B------:R-:W4:Y:S05]  /*0050*/  S2R R6, SR_TID.Y ;  /* 0x0000000000067919 */ /* 0x000f2a0000002200 */
[----:B------:R-:W3:Y:S01]  /*0060*/  LDC R7, c[0x0][0x360] ;  /* 0x0000d800ff077b82 */ /* 0x000ee20000000800 */
[----:B------:R-:W1:Y:S07]  /*0070*/  LDCU UR5, c[0x0][0x364] ;  /* 0x00006c80ff0577ac */ /* 0x000e6e0008000800 */
[----:B------:R-:W0:Y:S08]  /*0080*/  S2UR UR7, SR_CTAID.Z ;  /* 0x00000000000779c3 */ /* 0x000e300000002700 */
[----:B------:R-:W0:Y:S01]  /*0090*/  LDC R11, c[0x0][0x368] ;  /* 0x0000da00ff0b7b82 */ /* 0x000e220000000800 */
[----:B-1----:R-:W-:-:S07]  /*00a0*/  UIMAD UR4, UR4, UR5, URZ ;  /* 0x00000005040472a4 */ /* 0x002fce000f8e02ff */
[----:B------:R-:W3:Y:S08]  /*00b0*/  S2UR UR6, SR_CTAID.X ;  /* 0x00000000000679c3 */ /* 0x000ef00000002500 */
[----:B------:R-:W1:Y:S01]  /*00c0*/  LDC R12, c[0x0][0x398] ;  /* 0x0000e600ff0c7b82 */ /* 0x000e620000000800 */
[----:B0-----:R-:W-:-:S05]  /*00d0*/  IMAD R11, R11, UR7, R2 ;  /* 0x000000070b0b7c24 */ /* 0x001fca000f8e0202 */
[----:B--2---:R-:W-:Y:S01]  /*00e0*/  ISETP.GE.AND P0, PT, R11, UR8, PT ;  /* 0x000000080b007c0c */ /* 0x004fe2000bf06270 */
[----:B---3--:R-:W-:Y:S01]  /*00f0*/  IMAD R7, R7, UR6, R0 ;  /* 0x0000000607077c24 */ /* 0x008fe2000f8e0200 */
[----:B----4-:R-:W-:-:S04]  /*0100*/  IADD3 R0, PT, PT, R6, UR4, RZ ;  /* 0x0000000406007c10 */ /* 0x010fc8000fffe0ff */
[----:B------:R-:W-:-:S04]  /*0110*/  VIMNMX R2, PT, PT, R7, R0, !PT ;  /* 0x0000000007027248 */ /* 0x000fc80007fe0100 */
[----:B-1----:R-:W-:-:S13]  /*0120*/  ISETP.GE.OR P0, PT, R2, R12, P0 ;  /* 0x0000000c0200720c */ /* 0x002fda0000706670 */
[----:B------:R-:W-:Y:S05]  /*0130*/  @P0 EXIT ;  /* 0x000000000000094d */ /* 0x000fea0003800000 */
[----:B------:R-:W0:Y:S02]  /*0140*/  LDCU UR5, c[0x0][0x3a0] ;  /* 0x00007400ff0577ac */ /* 0x000e240008000800 */
[----:B0-----:R-:W-:-:S04]  /*0150*/  MOV R5, UR5 ;  /* 0x0000000500057c02 */ /* 0x001fc80008000f00 */
[----:B------:R-:W-:-:S13]  /*0160*/  ISETP.GE.AND P0, PT, R5, 0x1, PT ;  /* 0x000000010500780c */ /* 0x000fda0003f06270 */
[----:B------:R-:W-:Y:S05]  /*0170*/  @!P0 EXIT ;  /* 0x000000000000894d */ /* 0x000fea0003800000 */
[----:B------:R-:W0:Y:S01]  /*0180*/  LDC.64 R14, c[0x0][0x388] ;  /* 0x0000e200ff0e7b82 */ /* 0x000e220000000a00 */
[C---:B------:R-:W-:Y:S01]  /*0190*/  ISETP.GE.U32.AND P1, PT, R5.reuse, 0x4, PT ;  /* 0x000000040500780c */ /* 0x040fe20003f26070 */
[-C--:B------:R-:W-:Y:S01]  /*01a0*/  IMAD R4, R12, R12.reuse, RZ ;  /* 0x0000000c0c047224 */ /* 0x080fe200078e02ff */
[----:B------:R-:W-:Y:S01]  /*01b0*/  LOP3.LUT R2, R5, 0x3, RZ, 0xc0, !PT ;  /* 0x0000000305027812 */ /* 0x000fe200078ec0ff */
[----:B------:R-:W-:Y:S01]  /*01c0*/  IMAD R0, R0, R12, R7 ;  /* 0x0000000c00007224 */ /* 0x000fe200078e0207 */
[----:B------:R-:W1:Y:S01]  /*01d0*/  LDCU.64 UR8, c[0x0][0x358] ;  /* 0x00006b00ff0877ac */ /* 0x000e620008000a00 */
[----:B------:R-:W-:Y:S01]  /*01e0*/  IMAD R3, R11, R4, RZ ;  /* 0x000000040b037224 */ /* 0x000fe200078e02ff */
[----:B------:R-:W-:-:S03]  /*01f0*/  ISETP.NE.AND P0, PT, R2, RZ, PT ;  /* 0x000000ff0200720c */ /* 0x000fc60003f05270 */
[----:B------:R-:W-:Y:S02]  /*0200*/  IMAD.IADD R9, R0, 0x1, R3 ;  /* 0x0000000100097824 */ /* 0x000fe400078e0203 */
[----:B------:R-:W-:Y:S02]  /*0210*/  IMAD R3, R3, R5, R0 ;  /* 0x0000000503037224 */ /* 0x000fe400078e0200 */
[----:B------:R-:W-:Y:S02]  /*0220*/  HFMA2 R0, -RZ, RZ, 0, 0 ;  /* 0x00000000ff007431 */ /* 0x000fe400000001ff */
[----:B0-----:R-:W-:Y:S01]  /*0230*/  IMAD.WIDE R14, R9, 0x8, R14 ;  /* 0x00000008090e7825 */ /* 0x001fe200078e020e */
[----:B-1----:R-:W-:Y:S06]  /*0240*/  @!P1 BRA `(.L_x_19) ;  /* 0x0000000800789947 */ /* 0x002fec0003800000 */
[----:B------:R0:W5:Y:S01]  /*0250*/  LDG.E R22, desc[UR8][R14.64] ;  /* 0x000000080e167981 */ /* 0x000162000c1e1900 */
[-C--:B------:R-:W-:Y:S01]  /*0260*/  IABS R28, R5.reuse ;  /* 0x00000005001c7213 */ /* 0x080fe20000000000 */
[----:B------:R-:W1:Y:S01]  /*0270*/  LDCU UR5, c[0x0][0x39c] ;  /* 0x00007380ff0577ac */ /* 0x000e620008000800 */
[----:B------:R-:W-:Y:S02]  /*0280*/  IMAD R0, R12, R5, RZ ;  /* 0x000000050c007224 */ /* 0x000fe400078e02ff */
[----:B------:R-:W2:Y:S02]  /*0290*/  I2F.RP R10, R28 ;  /* 0x0000001c000a7306 */ /* 0x000ea40000209400 */
[----:B------:R-:W-:Y:S02]  /*02a0*/  IMAD R0, R11, R0, R6 ;  /* 0x000000000b007224 */ /* 0x000fe400078e0206 */
[----:B------:R-:W3:Y:S03]  /*02b0*/  LDC R6, c[0x0][0x39c] ;  /* 0x0000e700ff067b82 */ /* 0x000ee60000000800 */
[----:B------:R-:W-:-:S05]  /*02c0*/  IADD3 R0, PT, PT, R0, UR4, RZ ;  /* 0x0000000400007c10 */ /* 0x000fca000fffe0ff */
[----:B------:R-:W-:Y:S01]  /*02d0*/  IMAD R7, R0, R12, R7 ;  /* 0x0000000c00077224 */ /* 0x000fe200078e0207 */
[----:B------:R-:W-:Y:S01]  /*02e0*/  LOP3.LUT R0, R5, 0x7ffffffc, RZ, 0xc0, !PT ;  /* 0x7ffffffc05007812 */ /* 0x000fe200078ec0ff */
[----:B--2---:R-:W2:Y:S01]  /*02f0*/  MUFU.RCP R10, R10 ;  /* 0x0000000a000a7308 */ /* 0x004ea20000001000 */
[----:B-1----:R-:W-:Y:S02]  /*0300*/  USHF.L.U32 UR6, UR5, 0x1, URZ ;  /* 0x0000000105067899 */ /* 0x002fe400080006ff */
[----:B------:R-:W-:-:S06]  /*0310*/  UIMAD UR5, UR5, 0x3, URZ ;  /* 0x00000003050578a4 */ /* 0x000fcc000f8e02ff */
[----:B------:R-:W-:Y:S02]  /*0320*/  MOV R12, UR5 ;  /* 0x00000005000c7c02 */ /* 0x000fe40008000f00 */
[----:B--2---:R-:W-:Y:S02]  /*0330*/  IADD3 R8, PT, PT, R10, 0xffffffe, RZ ;  /* 0x0ffffffe0a087810 */ /* 0x004fe40007ffe0ff */
[----:B------:R-:W-:Y:S02]  /*0340*/  MOV R10, UR6 ;  /* 0x00000006000a7c02 */ /* 0x000fe40008000f00 */
[----:B------:R1:W2:Y:S02]  /*0350*/  F2I.FTZ.U32.TRUNC.NTZ R9, R8 ;  /* 0x0000000800097305 */ /* 0x0002a4000021f000 */
[----:B-1----:R-:W-:Y:S01]  /*0360*/  MOV R8, RZ ;  /* 0x000000ff00087202 */ /* 0x002fe20000000f00 */
[----:B--2---:R-:W-:-:S04]  /*0370*/  IMAD.MOV R29, RZ, RZ, -R9 ;  /* 0x000000ffff1d7224 */ /* 0x004fc800078e0a09 */
[----:B------:R-:W-:-:S04]  /*0380*/  IMAD R29, R29, R28, RZ ;  /* 0x0000001c1d1d7224 */ /* 0x000fc800078e02ff */
[----:B------:R-:W-:-:S04]  /*0390*/  IMAD.HI.U32 R29, R9, R29, R8 ;  /* 0x0000001d091d7227 */ /* 0x000fc800078e0008 */
[----:B0--3--:R-:W-:-:S07]  /*03a0*/  IMAD.MOV R9, RZ, RZ, -R0 ;  /* 0x000000ffff097224 */ /* 0x009fce00078e0a00 */
.L_x_20:
[----:B------:R-:W0:Y:S01]  /*03b0*/  LDC R5, c[0x0][0x3a0] ;  /* 0x0000e800ff057b82 */ /* 0x000e220000000800 */
[----:B------:R-:W-:Y:S01]  /*03c0*/  IABS R16, R8 ;  /* 0x0000000800107213 */ /* 0x000fe20000000000 */
[----:B------:R-:W2:Y:S04]  /*03d0*/  LDG.E R30, desc[UR8][R14.64+0x4] ;  /* 0x000004080e1e7981 */ /* 0x000ea8000c1e1900 */
[----:B------:R-:W-:Y:S02]  /*03e0*/  IMAD.HI.U32 R29, R29, R16, RZ ;  /* 0x000000101d1d7227 */ /* 0x000fe400078e00ff */
[----:B------:R-:W1:Y:S02]  /*03f0*/  LDC.64 R26, c[0x0][0x380] ;  /* 0x0000e000ff1a7b82 */ /* 0x000e640000000a00 */
[----:B------:R-:W-:Y:S01]  /*0400*/  IMAD.MOV R13, RZ, RZ, -R29 ;  /* 0x000000ffff0d7224 */ /* 0x000fe200078e0a1d */
[----:B0-----:R-:W-:-:S05]  /*0410*/  IABS R11, R5 ;  /* 0x00000005000b7213 */ /* 0x001fca0000000000 */
[----:B------:R-:W-:Y:S02]  /*0420*/  IMAD R13, R11, R13, R16 ;  /* 0x0000000d0b0d7224 */ /* 0x000fe400078e0210 */
[----:B------:R-:W0:Y:S03]  /*0430*/  LDC.64 R16, c[0x0][0x390] ;  /* 0x0000e400ff107b82 */ /* 0x000e260000000a00 */
[----:B------:R-:W-:-:S13]  /*0440*/  ISETP.GT.U32.AND P2, PT, R28, R13, PT ;  /* 0x0000000d1c00720c */ /* 0x000fda0003f44070 */
[----:B------:R-:W-:Y:S02]  /*0450*/  @!P2 IADD3 R13, PT, PT, R13, -R11, RZ ;  /* 0x8000000b0d0da210 */ /* 0x000fe40007ffe0ff */
[----:B------:R-:W-:Y:S02]  /*0460*/  @!P2 IADD3 R29, PT, PT, R29, 0x1, RZ ;  /* 0x000000011d1da810 */ /* 0x000fe40007ffe0ff */
[----:B------:R-:W-:Y:S02]  /*0470*/  ISETP.GE.U32.AND P1, PT, R13, R28, PT ;  /* 0x0000001c0d00720c */ /* 0x000fe40003f26070 */
[----:B------:R-:W-:-:S04]  /*0480*/  LOP3.LUT R13, R8, R5, RZ, 0x3c, !PT ;  /* 0x00000005080d7212 */ /* 0x000fc800078e3cff */
[----:B------:R-:W-:Y:S02]  /*0490*/  ISETP.GE.AND P3, PT, R13, RZ, PT ;  /* 0x000000ff0d00720c */ /* 0x000fe40003f66270 */
[----:B------:R-:W-:-:S05]  /*04a0*/  LOP3.LUT R13, RZ, R5, RZ, 0x33, !PT ;  /* 0x00000005ff0d7212 */ /* 0x000fca00078e33ff */
[----:B------:R-:W-:Y:S01]  /*04b0*/  @P1 VIADD R29, R29, 0x1 ;  /* 0x000000011d1d1836 */ /* 0x000fe20000000000 */
[----:B------:R-:W-:-:S05]  /*04c0*/  ISETP.NE.AND P1, PT, R5, RZ, PT ;  /* 0x000000ff0500720c */ /* 0x000fca0003f25270 */
[----:B------:R-:W-:-:S04]  /*04d0*/  @!P3 IADD3 R29, PT, PT, -R29, RZ, RZ ;  /* 0x000000ff1d1db210 */ /* 0x000fc80007ffe1ff */
[----:B------:R-:W-:-:S05]  /*04e0*/  SEL R25, R13, R29, !P1 ;  /* 0x0000001d0d197207 */ /* 0x000fca0004800000 */
[----:B0-----:R-:W-:-:S05]  /*04f0*/  IMAD.WIDE R24, R25, 0x8, R16 ;  /* 0x0000000819187825 */ /* 0x001fca00078e0210 */
[----:B------:R-:W2:Y:S01]  /*0500*/  LDG.E.64 R18, desc[UR8][R24.64] ;  /* 0x0000000818127981 */ /* 0x000ea2000c1e1b00 */
[----:B-1----:R-:W-:-:S05]  /*0510*/  IMAD.WIDE R26, R7, 0x8, R26 ;  /* 0x00000008071a7825 */ /* 0x002fca00078e021a */
[----:B------:R-:W3:Y:S01]  /*0520*/  LDG.E.64 R20, desc[UR8][R26.64] ;  /* 0x000000081a147981 */ /* 0x000ee2000c1e1b00 */
[----:B------:R-:W0:Y:S08]  /*0530*/  I2F.RP R28, R11 ;  /* 0x0000000b001c7306 */ /* 0x000e300000209400 */
[----:B0-----:R-:W0:Y:S01]  /*0540*/  MUFU.RCP R28, R28 ;  /* 0x0000001c001c7308 */ /* 0x001e220000001000 */
[----:B--2---:R-:W-:-:S04]  /*0550*/  FMUL R23, R19, R30 ;  /* 0x0000001e13177220 */ /* 0x004fc80000400000 */
[----:B-----5:R-:W-:-:S04]  /*0560*/  FFMA R23, R18, R22, -R23 ;  /* 0x0000001612177223 */ /* 0x020fc80000000817 */
[----:B---3--:R-:W-:-:S05]  /*0570*/  FADD R29, R23, R20 ;  /* 0x00000014171d7221 */ /* 0x008fca0000000000 */
[----:B------:R1:W-:Y:S04]  /*0580*/  STG.E desc[UR8][R26.64], R29 ;  /* 0x0000001d1a007986 */ /* 0x0003e8000c101908 */
[----:B------:R-:W2:Y:S04]  /*0590*/  LDG.E R33, desc[UR8][R24.64] ;  /* 0x0000000818217981 */ /* 0x000ea8000c1e1900 */
[----:B------:R-:W3:Y:S01]  /*05a0*/  LDG.E R31, desc[UR8][R14.64] ;  /* 0x000000080e1f7981 */ /* 0x000ee2000c1e1900 */
[----:B0-----:R-:W-:-:S04]  /*05b0*/  IADD3 R22, PT, PT, R28, 0xffffffe, RZ ;  /* 0x0ffffffe1c167810 */ /* 0x001fc80007ffe0ff */
[----:B------:R0:W4:Y:S01]  /*05c0*/  F2I.FTZ.U32.TRUNC.NTZ R23, R22 ;  /* 0x0000001600177305 */ /* 0x000122000021f000 */
[----:B------:R-:W-:Y:S02]  /*05d0*/  IABS R20, R6 ;  /* 0x0000000600147213 */ /* 0x000fe40000000000 */
[----:B0-----:R-:W-:Y:S01]  /*05e0*/  MOV R22, RZ ;  /* 0x000000ff00167202 */ /* 0x001fe20000000f00 */
[----:B----4-:R-:W-:-:S04]  /*05f0*/  IMAD.MOV R18, RZ, RZ, -R23 ;  /* 0x000000ffff127224 */ /* 0x010fc800078e0a17 */
[----:B------:R-:W-:-:S04]  /*0600*/  IMAD R35, R18, R11, RZ ;  /* 0x0000000b12237224 */ /* 0x000fc800078e02ff */
[----:B-1----:R-:W-:-:S06]  /*0610*/  IMAD.HI.U32 R29, R23, R35, R22 ;  /* 0x00000023171d7227 */ /* 0x002fcc00078e0016 */
[----:B------:R-:W-:-:S05]  /*0620*/  IMAD.HI.U32 R18, R29, R20, RZ ;  /* 0x000000141d127227 */ /* 0x000fca00078e00ff */
[----:B------:R-:W-:Y:S01]  /*0630*/  IADD3 R23, PT, PT, -R18, RZ, RZ ;  /* 0x000000ff12177210 */ /* 0x000fe20007ffe1ff */
[----:B------:R-:W-:-:S04]  /*0640*/  IMAD.MOV.U32 R28, RZ, RZ, R11 ;  /* 0x000000ffff1c7224 */ /* 0x000fc800078e000b */
[----:B------:R-:W-:-:S05]  /*0650*/  IMAD R23, R11, R23, R20 ;  /* 0x000000170b177224 */ /* 0x000fca00078e0214 */
[----:B------:R-:W-:Y:S02]  /*0660*/  ISETP.GT.U32.AND P3, PT, R28, R23, PT ;  /* 0x000000171c00720c */ /* 0x000fe40003f64070 */
[----:B------:R-:W-:-:S11]  /*0670*/  LOP3.LUT R20, R6, R5, RZ, 0x3c, !PT ;  /* 0x0000000506147212 */ /* 0x000fd600078e3cff */
[----:B------:R-:W-:-:S04]  /*0680*/  @!P3 IADD3 R23, PT, PT, R23, -R11, RZ ;  /* 0x8000000b1717b210 */ /* 0x000fc80007ffe0ff */
[----:B------:R-:W-:Y:S02]  /*0690*/  ISETP.GE.U32.AND P2, PT, R23, R28, PT ;  /* 0x0000001c1700720c */ /* 0x000fe40003f46070 */
[----:B------:R-:W-:Y:S02]  /*06a0*/  ISETP.GE.AND P4, PT, R20, RZ, PT ;  /* 0x000000ff1400720c */ /* 0x000fe40003f86270 */
[----:B------:R-:W-:-:S09]  /*06b0*/  @!P3 IADD3 R18, PT, PT, R18, 0x1, RZ ;  /* 0x000000011212b810 */ /* 0x000fd20007ffe0ff */
[----:B------:R-:W-:-:S05]  /*06c0*/  @P2 VIADD R18, R18, 0x1 ;  /* 0x0000000112122836 */ /* 0x000fca0000000000 */
[----:B------:R-:W-:Y:S01]  /*06d0*/  @!P4 IADD3 R18, PT, PT, -R18, RZ, RZ ;  /* 0x000000ff1212c210 */ /* 0x000fe20007ffe1ff */
[----:B------:R-:W-:-:S04]  /*06e0*/  IMAD.WIDE R22, R4, 0x8, R26 ;  /* 0x0000000804167825 */ /* 0x000fc800078e021a */
[----:B--2---:R-:W-:-:S04]  /*06f0*/  FMUL R30, R30, R33 ;  /* 0x000000211e1e7220 */ /* 0x004fc80000400000 */
[----:B---3--:R-:W-:Y:S01]  /*0700*/  FFMA R30, R19, R31, R30 ;  /* 0x0000001f131e7223 */ /* 0x008fe2000000001e */
[----:B------:R-:W-:-:S03]  /*0710*/  SEL R19, R13, R18, !P1 ;  /* 0x000000120d137207 */ /* 0x000fc60004800000 */
[----:B------:R-:W-:Y:S02]  /*0720*/  FADD R33, R21, R30 ;  /* 0x0000001e15217221 */ /* 0x000fe40000000000 */
[----:B------:R-:W-:-:S03]  /*0730*/  IMAD.WIDE R18, R19, 0x8, R16 ;  /* 0x0000000813127825 */ /* 0x000fc600078e0210 */
[----:B------:R0:W-:Y:S04]  /*0740*/  STG.E desc[UR8][R26.64+0x4], R33 ;  /* 0x000004211a007986 */ /* 0x0001e8000c101908 */
[----:B------:R-:W2:Y:S04]  /*0750*/  LDG.E R32, desc[UR8][R14.64+0x4] ;  /* 0x000004080e207981 */ /* 0x000ea8000c1e1900 */
[----:B------:R-:W2:Y:S04]  /*0760*/  LDG.E.64 R20, desc[UR8][R18.64] ;  /* 0x0000000812147981 */ /* 0x000ea8000c1e1b00 */
[----:B------:R-:W3:Y:S01]  /*0770*/  LDG.E.64 R24, desc[UR8][R22.64] ;  /* 0x0000000816187981 */ /* 0x000ee2000c1e1b00 */
[----:B--2---:R-:W-:-:S04]  /*0780*/  FMUL R30, R21, R32 ;  /* 0x00000020151e7220 */ /* 0x004fc80000400000 */
[----:B------:R-:W-:-:S04]  /*0790*/  FFMA R31, R31, R20, -R30 ;  /* 0x000000141f1f7223 */ /* 0x000fc8000000081e */
[----:B---3--:R-:W-:-:S05]  /*07a0*/  FADD R31, R31, R24 ;  /* 0x000000181f1f7221 */ /* 0x008fca0000000000 */
[----:B------:R1:W-:Y:S04]  /*07b0*/  STG.E desc[UR8][R22.64], R31 ;  /* 0x0000001f16007986 */ /* 0x0003e8000c101908 */
[----:B------:R2:W3:Y:S04]  /*07c0*/  LDG.E R35, desc[UR8][R18.64] ;  /* 0x0000000812237981 */ /* 0x0004e8000c1e1900 */
[----:B------:R-:W4:Y:S01]  /*07d0*/  LDG.E R30, desc[UR8][R14.64] ;  /* 0x000000080e1e7981 */ /* 0x000f22000c1e1900 */
[----:B------:R-:W-:-:S05]  /*07e0*/  IABS R24, R10 ;  /* 0x0000000a00187213 */ /* 0x000fca0000000000 */
[----:B------:R-:W-:-:S05]  /*07f0*/  IMAD.HI.U32 R20, R29, R24, RZ ;  /* 0x000000181d147227 */ /* 0x000fca00078e00ff */
[----:B0-----:R-:W-:-:S05]  /*0800*/  IADD3 R27, PT, PT, -R20, RZ, RZ ;  /* 0x000000ff141b7210 */ /* 0x001fca0007ffe1ff */
[----:B------:R-:W-:-:S05]  /*0810*/  IMAD R27, R11, R27, R24 ;  /* 0x0000001b0b1b7224 */ /* 0x000fca00078e0218 */
[----:B------:R-:W-:Y:S02]  /*0820*/  ISETP.GT.U32.AND P3, PT, R28, R27, PT ;  /* 0x0000001b1c00720c */ /* 0x000fe40003f64070 */
[----:B------:R-:W-:-:S11]  /*0830*/  LOP3.LUT R24, R10, R5, RZ, 0x3c, !PT ;  /* 0x000000050a187212 */ /* 0x000fd600078e3cff */
[----:B------:R-:W-:Y:S01]  /*0840*/  @!P3 IMAD.IADD R27, R27, 0x1, -R11 ;  /* 0x000000011b1bb824 */ /* 0x000fe200078e0a0b */
[----:B------:R-:W-:-:S04]  /*0850*/  ISETP.GE.AND P4, PT, R24, RZ, PT ;  /* 0x000000ff1800720c */ /* 0x000fc80003f86270 */
[----:B------:R-:W-:Y:S02]  /*0860*/  ISETP.GE.U32.AND P2, PT, R27, R28, PT ;  /* 0x0000001c1b00720c */ /* 0x000fe40003f46070 */
[----:B------:R-:W-:-:S11]  /*0870*/  @!P3 IADD3 R20, PT, PT, R20, 0x1, RZ ;  /* 0x000000011414b810 */ /* 0x000fd60007ffe0ff */
[----:B------:R-:W-:-:S04]  /*0880*/  @P2 IADD3 R20, PT, PT, R20, 0x1, RZ ;  /* 0x0000000114142810 */ /* 0x000fc80007ffe0ff */
[----:B------:R-:W-:-:S04]  /*0890*/  @!P4 IADD3 R20, PT, PT, -R20, RZ, RZ ;  /* 0x000000ff1414c210 */ /* 0x000fc80007ffe1ff */
[----:B--2---:R-:W-:-:S05]  /*08a0*/  SEL R19, R13, R20, !P1 ;  /* 0x000000140d137207 */ /* 0x004fca0004800000 */
[----:B------:R-:W-:-:S04]  /*08b0*/  IMAD.WIDE R18, R19, 0x8, R16 ;  /* 0x0000000813127825 */ /* 0x000fc800078e0210 */
[----:B------:R-:W-:-:S04]  /*08c0*/  IMAD.WIDE R26, R4, 0x8, R22 ;  /* 0x00000008041a7825 */ /* 0x000fc800078e0216 */
[----:B---3--:R-:W-:-:S04]  /*08d0*/  FMUL R32, R32, R35 ;  /* 0x0000002320207220 */ /* 0x008fc80000400000 */
[----:B----4-:R-:W-:-:S04]  /*08e0*/  FFMA R32, R21, R30, R32 ;  /* 0x0000001e15207223 */ /* 0x010fc80000000020 */
[----:B-1----:R-:W-:-:S05]  /*08f0*/  FADD R31, R25, R32 ;  /* 0x00000020191f7221 */ /* 0x002fca0000000000 */
[----:B------:R0:W-:Y:S04]  /*0900*/  STG.E desc[UR8][R22.64+0x4], R31 ;  /* 0x0000041f16007986 */ /* 0x0001e8000c101908 */
[----:B------:R-:W2:Y:S04]  /*0910*/  LDG.E R32, desc[UR8][R14.64+0x4] ;  /* 0x000004080e207981 */ /* 0x000ea8000c1e1900 */
[----:B------:R-:W2:Y:S04]  /*0920*/  LDG.E.64 R20, desc[UR8][R18.64] ;  /* 0x0000000812147981 */ /* 0x000ea8000c1e1b00 */
[----:B------:R-:W3:Y:S01]  /*0930*/  LDG.E.64 R24, desc[UR8][R26.64] ;  /* 0x000000081a187981 */ /* 0x000ee2000c1e1b00 */
[----:B0-----:R-:W-:Y:S01]  /*0940*/  IABS R22, R12 ;  /* 0x0000000c00167213 */ /* 0x001fe20000000000 */
[----:B--2---:R-:W-:-:S04]  /*0950*/  FMUL R33, R21, R32 ;  /* 0x0000002015217220 */ /* 0x004fc80000400000 */
[----:B------:R-:W-:-:S04]  /*0960*/  FFMA R33, R30, R20, -R33 ;  /* 0x000000141e217223 */ /* 0x000fc80000000821 */
[----:B---3--:R-:W-:-:S05]  /*0970*/  FADD R33, R33, R24 ;  /* 0x0000001821217221 */ /* 0x008fca0000000000 */
[----:B------:R0:W-:Y:S04]  /*0980*/  STG.E desc[UR8][R26.64], R33 ;  /* 0x000000211a007986 */ /* 0x0001e8000c101908 */
[----:B------:R-:W2:Y:S04]  /*0990*/  LDG.E R35, desc[UR8][R18.64] ;  /* 0x0000000812237981 */ /* 0x000ea8000c1e1900 */
[----:B------:R-:W3:Y:S01]  /*09a0*/  LDG.E R24, desc[UR8][R14.64] ;  /* 0x000000080e187981 */ /* 0x000ee2000c1e1900 */
[----:B------:R-:W-:-:S04]  /*09b0*/  IMAD.HI.U32 R20, R29, R22, RZ ;  /* 0x000000161d147227 */ /* 0x000fc800078e00ff */
[----:B------:R-:W-:-:S04]  /*09c0*/  IMAD.MOV R23, RZ, RZ, -R20 ;  /* 0x000000ffff177224 */ /* 0x000fc800078e0a14 */
[----:B------:R-:W-:-:S05]  /*09d0*/  IMAD R23, R11, R23, R22 ;  /* 0x000000170b177224 */ /* 0x000fca00078e0216 */
[----:B------:R-:W-:-:S13]  /*09e0*/  ISETP.GT.U32.AND P3, PT, R28, R23, PT ;  /* 0x000000171c00720c */ /* 0x000fda0003f64070 */
[----:B------:R-:W-:Y:S02]  /*09f0*/  @!P3 IADD3 R23, PT, PT, R23, -R11, RZ ;  /* 0x8000000b1717b210 */ /* 0x000fe40007ffe0ff */
[----:B------:R-:W-:Y:S02]  /*0a00*/  LOP3.LUT R11, R12, R5, RZ, 0x3c, !PT ;  /* 0x000000050c0b7212 */ /* 0x000fe400078e3cff */
[----:B------:R-:W-:Y:S02]  /*0a10*/  ISETP.GE.U32.AND P2, PT, R23, R28, PT ;  /* 0x0000001c1700720c */ /* 0x000fe40003f46070 */
[----:B------:R-:W-:Y:S02]  /*0a20*/  ISETP.GE.AND P4, PT, R11, RZ, PT ;  /* 0x000000ff0b00720c */ /* 0x000fe40003f86270 */
[----:B------:R-:W-:-:S09]  /*0a30*/  @!P3 IADD3 R20, PT, PT, R20, 0x1, RZ ;  /* 0x000000011414b810 */ /* 0x000fd20007ffe0ff */
[----:B------:R-:W-:-:S05]  /*0a40*/  @P2 IADD3 R20, PT, PT, R20, 0x1, RZ ;  /* 0x0000000114142810 */ /* 0x000fca0007ffe0ff */
[----:B------:R-:W-:-:S05]  /*0a50*/  @!P4 IMAD.MOV R20, RZ, RZ, -R20 ;  /* 0x000000ffff14c224 */ /* 0x000fca00078e0a14 */
[----:B------:R-:W-:-:S05]  /*0a60*/  SEL R13, R13, R20, !P1 ;  /* 0x000000140d0d7207 */ /* 0x000fca0004800000 */
[----:B------:R-:W-:-:S04]  /*0a70*/  IMAD.WIDE R16, R13, 0x8, R16 ;  /* 0x000000080d107825 */ /* 0x000fc800078e0210 */
[----:B--2---:R-:W-:-:S04]  /*0a80*/  FMUL R32, R32, R35 ;  /* 0x0000002320207220 */ /* 0x004fc80000400000 */
[----:B---3--:R-:W-:-:S04]  /*0a90*/  FFMA R32, R21, R24, R32 ;  /* 0x0000001815207223 */ /* 0x008fc80000000020 */
[----:B------:R-:W-:Y:S01]  /*0aa0*/  FADD R25, R25, R32 ;  /* 0x0000002019197221 */ /* 0x000fe20000000000 */
[----:B------:R-:W-:-:S04]  /*0ab0*/  IMAD.WIDE R20, R4, 0x8, R26 ;  /* 0x0000000804147825 */ /* 0x000fc800078e021a */
        /* <DEDUP_REMOVED lines=8> */
[----:B------:R-:W2:Y:S04]  /*0b40*/  LDG.E R13, desc[UR8][R16.64] ;  /* 0x00000008100d7981 */ /* 0x000ea8000c1e1900 */
[----:B------:R-:W3:Y:S01]  /*0b50*/  LDG.E R22, desc[UR8][R14.64] ;  /* 0x000000080e167981 */ /* 0x000ee2000c1e1900 */
[----:B------:R-:W-:-:S04]  /*0b60*/  IADD3 R9, PT, PT, R9, 0x4, RZ ;  /* 0x0000000409097810 */ /* 0x000fc80007ffe0ff */
[----:B------:R-:W-:Y:S02]  /*0b70*/  ISETP.NE.AND P1, PT, R9, RZ, PT ;  /* 0x000000ff0900720c */ /* 0x000fe40003f25270 */
[----:B------:R-:W-:Y:S01]  /*0b80*/  LEA R7, R4, R7, 0x2 ;  /* 0x0000000704077211 */ /* 0x000fe200078e10ff */
[----:B--2---:R-:W-:Y:S02]  /*0b90*/  FMUL R30, R30, R13 ;  /* 0x0000000d1e1e7220 */ /* 0x004fe40000400000 */
[----:B------:R-:W1:Y:S02]  /*0ba0*/  LDC R13, c[0x0][0x39c] ;  /* 0x0000e700ff0d7b82 */ /* 0x000e640000000800 */
[----:B---3--:R-:W-:-:S04]  /*0bb0*/  FFMA R30, R19, R22, R30 ;  /* 0x00000016131e7223 */ /* 0x008fc8000000001e */
[----:B------:R-:W-:-:S05]  /*0bc0*/  FADD R23, R23, R30 ;  /* 0x0000001e17177221 */ /* 0x000fca0000000000 */
[----:B------:R0:W-:Y:S01]  /*0bd0*/  STG.E desc[UR8][R20.64+0x4], R23 ;  /* 0x0000041714007986 */ /* 0x0001e2000c101908 */
[C---:B-1----:R-:W-:Y:S01]  /*0be0*/  LEA R6, R13.reuse, R6, 0x2 ;  /* 0x000000060d067211 */ /* 0x042fe200078e10ff */
[C---:B------:R-:W-:Y:S01]  /*0bf0*/  IMAD R12, R13.reuse, 0x4, R12 ;  /* 0x000000040d0c7824 */ /* 0x040fe200078e020c */
[C---:B------:R-:W-:Y:S02]  /*0c00*/  LEA R10, R13.reuse, R10, 0x2 ;  /* 0x0000000a0d0a7211 */ /* 0x040fe400078e10ff */
[----:B------:R-:W-:Y:S01]  /*0c10*/  LEA R8, R13, R8, 0x2 ;  /* 0x000000080d087211 */ /* 0x000fe200078e10ff */
[----:B0-----:R-:W-:Y:S06]  /*0c20*/  @P1 BRA `(.L_x_20) ;  /* 0xfffffff400e01947 */ /* 0x001fec000383ffff */
.L_x_19:
[----:B------:R-:W-:Y:S05]  /*0c30*/  @!P0 EXIT ;  /* 0x000000000000894d */ /* 0x000fea0003800000 */
[----:B------:R-:W-:-:S13]  /*0c40*/  ISETP.NE.AND P0, PT, R2, 0x1, PT ;  /* 0x000000010200780c */ /* 0x000fda0003f05270 */
[----:B------:R-:W-:Y:S05]  /*0c50*/  @!P0 BRA `(.L_x_21) ;  /* 0x00000004002c8947 */ /* 0x000fea0003800000 */
[-C--:B------:R-:W-:Y:S01]  /*0c60*/  IABS R2, R5.reuse ;  /* 0x0000000500027213 */ /* 0x080fe20000000000 */
[----:B------:R-:W0:Y:S01]  /*0c70*/  LDCU UR4, c[0x0][0x39c] ;  /* 0x00007380ff0477ac */ /* 0x000e220008000800 */
[----:B------:R-:W-:Y:S01]  /*0c80*/  ISETP.NE.AND P3, PT, R5, RZ, PT ;  /* 0x000000ff0500720c */ /* 0x000fe20003f65270 */
[----:B------:R-:W-:Y:S01]  /*0c90*/  IMAD R17, R4, R0, R3 ;  /* 0x0000000004117224 */ /* 0x000fe200078e0203 */
[----:B------:R-:W1:Y:S01]  /*0ca0*/  I2F.RP R8, R2 ;  /* 0x0000000200087306 */ /* 0x000e620000209400 */
[----:B------:R-:W-:Y:S01]  /*0cb0*/  LOP3.LUT R20, RZ, R5, RZ, 0x33, !PT ;  /* 0x00000005ff147212 */ /* 0x000fe200078e33ff */
[----:B------:R-:W2:Y:S06]  /*0cc0*/  LDG.E.64 R12, desc[UR8][R14.64] ;  /* 0x000000080e0c7981 */ /* 0x000eac000c1e1b00 */
[----:B-1----:R-:W1:Y:S01]  /*0cd0*/  MUFU.RCP R8, R8 ;  /* 0x0000000800087308 */ /* 0x002e620000001000 */
[----:B0-----:R-:W-:-:S05]  /*0ce0*/  IMAD R22, R0, UR4, RZ ;  /* 0x0000000400167c24 */ /* 0x001fca000f8e02ff */
[----:B------:R-:W-:Y:S02]  /*0cf0*/  IABS R9, R22 ;  /* 0x0000001600097213 */ /* 0x000fe40000000000 */
[----:B-1----:R-:W-:Y:S02]  /*0d00*/  IADD3 R6, PT, PT, R8, 0xffffffe, RZ ;  /* 0x0ffffffe08067810 */ /* 0x002fe40007ffe0ff */
[----:B------:R-:W-:Y:S02]  /*0d10*/  LOP3.LUT R8, R22, R5, RZ, 0x3c, !PT ;  /* 0x0000000516087212 */ /* 0x000fe400078e3cff */
[----:B------:R0:W1:Y:S02]  /*0d20*/  F2I.FTZ.U32.TRUNC.NTZ R7, R6 ;  /* 0x0000000600077305 */ /* 0x000064000021f000 */
[----:B------:R-:W-:Y:S01]  /*0d30*/  ISETP.GE.AND P2, PT, R8, RZ, PT ;  /* 0x000000ff0800720c */ /* 0x000fe20003f46270 */
[----:B0-----:R-:W-:Y:S02]  /*0d40*/  HFMA2 R6, -RZ, RZ, 0, 0 ;  /* 0x00000000ff067431 */ /* 0x001fe400000001ff */
[----:B-1----:R-:W-:-:S04]  /*0d50*/  IMAD.MOV R21, RZ, RZ, -R7 ;  /* 0x000000ffff157224 */ /* 0x002fc800078e0a07 */
[----:B------:R-:W-:-:S04]  /*0d60*/  IMAD R21, R21, R2, RZ ;  /* 0x0000000215157224 */ /* 0x000fc800078e02ff */
[----:B------:R-:W-:Y:S01]  /*0d70*/  IMAD.HI.U32 R21, R7, R21, R6 ;  /* 0x0000001507157227 */ /* 0x000fe200078e0006 */
[----:B------:R-:W-:Y:S02]  /*0d80*/  MOV R7, R9 ;  /* 0x0000000900077202 */ /* 0x000fe40000000f00 */
[----:B------:R-:W0:Y:S03]  /*0d90*/  LDC.64 R8, c[0x0][0x380] ;  /* 0x0000e000ff087b82 */ /* 0x000e260000000a00 */
[----:B------:R-:W-:-:S05]  /*0da0*/  IMAD.HI.U32 R10, R21, R7, RZ ;  /* 0x00000007150a7227 */ /* 0x000fca00078e00ff */
[----:B------:R-:W-:-:S05]  /*0db0*/  IADD3 R6, PT, PT, -R10, RZ, RZ ;  /* 0x000000ff0a067210 */ /* 0x000fca0007ffe1ff */
[----:B------:R-:W-:-:S05]  /*0dc0*/  IMAD R7, R2, R6, R7 ;  /* 0x0000000602077224 */ /* 0x000fca00078e0207 */
[----:B------:R-:W-:-:S13]  /*0dd0*/  ISETP.GT.U32.AND P1, PT, R2, R7, PT ;  /* 0x000000070200720c */ /* 0x000fda0003f24070 */
[----:B------:R-:W-:Y:S01]  /*0de0*/  @!P1 IMAD.IADD R7, R7, 0x1, -R2 ;  /* 0x0000000107079824 */ /* 0x000fe200078e0a02 */
[----:B------:R-:W-:-:S04]  /*0df0*/  @!P1 IADD3 R10, PT, PT, R10, 0x1, RZ ;  /* 0x000000010a0a9810 */ /* 0x000fc80007ffe0ff */
[----:B------:R-:W-:Y:S02]  /*0e00*/  ISETP.GE.U32.AND P0, PT, R7, R2, PT ;  /* 0x000000020700720c */ /* 0x000fe40003f06070 */
[----:B------:R-:W1:Y:S11]  /*0e10*/  LDC.64 R6, c[0x0][0x390] ;  /* 0x0000e400ff067b82 */ /* 0x000e760000000a00 */
[----:B------:R-:W-:-:S04]  /*0e20*/  @P0 IADD3 R10, PT, PT, R10, 0x1, RZ ;  /* 0x000000010a0a0810 */ /* 0x000fc80007ffe0ff */
[----:B------:R-:W-:-:S04]  /*0e30*/  @!P2 IADD3 R10, PT, PT, -R10, RZ, RZ ;  /* 0x000000ff0a0aa210 */ /* 0x000fc80007ffe1ff */
[----:B------:R-:W-:-:S05]  /*0e40*/  SEL R19, R20, R10, !P3 ;  /* 0x0000000a14137207 */ /* 0x000fca0005800000 */
[----:B-1----:R-:W-:-:S05]  /*0e50*/  IMAD.WIDE R18, R19, 0x8, R6 ;  /* 0x0000000813127825 */ /* 0x002fca00078e0206 */
[----:B------:R-:W2:Y:S01]  /*0e60*/  LDG.E.64 R10, desc[UR8][R18.64] ;  /* 0x00000008120a7981 */ /* 0x000ea2000c1e1b00 */
[----:B0-----:R-:W-:-:S05]  /*0e70*/  IMAD.WIDE R8, R17, 0x8, R8 ;  /* 0x0000000811087825 */ /* 0x001fca00078e0208 */
[----:B------:R-:W3:Y:S01]  /*0e80*/  LDG.E.64 R16, desc[UR8][R8.64] ;  /* 0x0000000808107981 */ /* 0x000ee2000c1e1b00 */
[----:B------:R-:W-:-:S05]  /*0e90*/  VIADD R22, R22, UR4 ;  /* 0x0000000416167c36 */ /* 0x000fca0008000000 */
[----:B------:R-:W-:-:S05]  /*0ea0*/  IABS R25, R22 ;  /* 0x0000001600197213 */ /* 0x000fca0000000000 */
[----:B------:R-:W-:-:S04]  /*0eb0*/  IMAD.HI.U32 R21, R21, R25, RZ ;  /* 0x0000001915157227 */ /* 0x000fc800078e00ff */
[----:B--2---:R-:W-:-:S04]  /*0ec0*/  FMUL R23, R13, R11 ;  /* 0x0000000b0d177220 */ /* 0x004fc80000400000 */
[----:B------:R-:W-:-:S04]  /*0ed0*/  FFMA R23, R12, R10, -R23 ;  /* 0x0000000a0c177223 */ /* 0x000fc80000000817 */
[----:B---3--:R-:W-:-:S05]  /*0ee0*/  FADD R23, R23, R16 ;  /* 0x0000001017177221 */ /* 0x008fca0000000000 */
[----:B------:R0:W-:Y:S04]  /*0ef0*/  STG.E desc[UR8][R8.64], R23 ;  /* 0x0000001708007986 */ /* 0x0001e8000c101908 */
[----:B------:R-:W2:Y:S04]  /*0f00*/  LDG.E R12, desc[UR8][R18.64] ;  /* 0x00000008120c7981 */ /* 0x000ea8000c1e1900 */
[----:B------:R-:W3:Y:S01]  /*0f10*/  LDG.E R10, desc[UR8][R14.64] ;  /* 0x000000080e0a7981 */ /* 0x000ee2000c1e1900 */
[----:B------:R-:W-:-:S05]  /*0f20*/  IADD3 R16, PT, PT, -R21, RZ, RZ ;  /* 0x000000ff15107210 */ /* 0x000fca0007ffe1ff */
        /* <DEDUP_REMOVED lines=9> */
[----:B--2---:R-:W-:-:S03]  /*0fc0*/  FMUL R12, R13, R12 ;  /* 0x0000000c0d0c7220 */ /* 0x004fc60000400000 */
[----:B------:R-:W-:Y:S01]  /*0fd0*/  SEL R13, R20, R21, !P3 ;  /* 0x00000015140d7207 */ /* 0x000fe20005800000 */
[----:B---3--:R-:W-:-:S04]  /*0fe0*/  FFMA R12, R11, R10, R12 ;  /* 0x0000000a0b0c7223 */ /* 0x008fc8000000000c */
[----:B------:R-:W-:Y:S01]  /*0ff0*/  FADD R17, R17, R12 ;  /* 0x0000000c11117221 */ /* 0x000fe20000000000 */
[----:B------:R-:W-:-:S04]  /*1000*/  IMAD.WIDE R12, R13, 0x8, R6 ;  /* 0x000000080d0c7825 */ /* 0x000fc800078e0206 */
[----:B------:R1:W-:Y:S01]  /*1010*/  STG.E desc[UR8][R8.64+0x4], R17 ;  /* 0x0000041108007986 */ /* 0x0003e2000c101908 */
[----:B------:R-:W-:-:S03]  /*1020*/  IMAD.WIDE R6, R4, 0x8, R8 ;  /* 0x0000000804067825 */ /* 0x000fc600078e0208 */
[----:B------:R-:W2:Y:S04]  /*1030*/  LDG.E R2, desc[UR8][R14.64+0x4] ;  /* 0x000004080e027981 */ /* 0x000ea8000c1e1900 */
[----:B------:R-:W2:Y:S04]  /*1040*/  LDG.E.64 R18, desc[UR8][R12.64] ;  /* 0x000000080c127981 */ /* 0x000ea8000c1e1b00 */
[----:B------:R-:W3:Y:S01]  /*1050*/  LDG.E.64 R20, desc[UR8][R6.64] ;  /* 0x0000000806147981 */ /* 0x000ee2000c1e1b00 */
[----:B--2---:R-:W-:-:S04]  /*1060*/  FMUL R11, R19, R2 ;  /* 0x00000002130b7220 */ /* 0x004fc80000400000 */
[----:B------:R-:W-:-:S04]  /*1070*/  FFMA R11, R10, R18, -R11 ;  /* 0x000000120a0b7223 */ /* 0x000fc8000000080b */
[----:B---3--:R-:W-:-:S05]  /*1080*/  FADD R11, R11, R20 ;  /* 0x000000140b0b7221 */ /* 0x008fca0000000000 */
[----:B------:R1:W-:Y:S04]  /*1090*/  STG.E desc[UR8][R6.64], R11 ;  /* 0x0000000b06007986 */ /* 0x0003e8000c101908 */
[----:B0-----:R-:W2:Y:S04]  /*10a0*/  LDG.E R23, desc[UR8][R12.64] ;  /* 0x000000080c177981 */ /* 0x001ea8000c1e1900 */
[----:B------:R-:W3:Y:S01]  /*10b0*/  LDG.E R10, desc[UR8][R14.64] ;  /* 0x000000080e0a7981 */ /* 0x000ee2000c1e1900 */
[----:B------:R-:W-:Y:S01]  /*10c0*/  IADD3 R0, PT, PT, R0, 0x2, RZ ;  /* 0x0000000200007810 */ /* 0x000fe20007ffe0ff */
[----:B--2---:R-:W-:-:S04]  /*10d0*/  FMUL R2, R2, R23 ;  /* 0x0000001702027220 */ /* 0x004fc80000400000 */
[----:B---3--:R-:W-:-:S04]  /*10e0*/  FFMA R2, R19, R10, R2 ;  /* 0x0000000a13027223 */ /* 0x008fc80000000002 */
[----:B------:R-:W-:-:S05]  /*10f0*/  FADD R21, R21, R2 ;  /* 0x0000000215157221 */ /* 0x000fca0000000000 */
[----:B------:R1:W-:Y:S02]  /*1100*/  STG.E desc[UR8][R6.64+0x4], R21 ;  /* 0x0000041506007986 */ /* 0x0003e4000c101908 */
.L_x_21:
[----:B------:R-:W-:-:S04]  /*1110*/  LOP3.LUT R2, R5, 0x1, RZ, 0xc0, !PT ;  /* 0x0000000105027812 */ /* 0x000fc800078ec0ff */
[----:B------:R-:W-:-:S13]  /*1120*/  ISETP.NE.U32.AND P0, PT, R2, 0x1, PT ;  /* 0x000000010200780c */ /* 0x000fda0003f05070 */
[----:B------:R-:W-:Y:S05]  /*1130*/  @P0 EXIT ;  /* 0x000000000000094d */ /* 0x000fea0003800000 */
[----:B-1----:R-:W-:Y:S01]  /*1140*/  IABS R9, R5 ;  /* 0x0000000500097213 */ /* 0x002fe20000000000 */
[----:B------:R-:W0:Y:S01]  /*1150*/  LDCU UR4, c[0x0][0x39c] ;  /* 0x00007380ff0477ac */ /* 0x000e220008000800 */
[----:B------:R-:W-:Y:S02]  /*1160*/  IMAD R3, R4, R0, R3 ;  /* 0x0000000004037224 */ /* 0x000fe400078e0203 */
[----:B------:R-:W1:Y:S08]  /*1170*/  I2F.RP R8, R9 ;  /* 0x0000000900087306 */ /* 0x000e700000209400 */
[----:B-1----:R-:W1:Y:S01]  /*1180*/  MUFU.RCP R8, R8 ;  /* 0x0000000800087308 */ /* 0x002e620000001000 */
[----:B0-----:R-:W-:-:S05]  /*1190*/  IMAD R2, R0, UR4, RZ ;  /* 0x0000000400027c24 */ /* 0x001fca000f8e02ff */
[----:B------:R-:W-:Y:S02]  /*11a0*/  IABS R10, R2 ;  /* 0x00000002000a7213 */ /* 0x000fe40000000000 */
[----:B------:R-:W-:-:S04]  /*11b0*/  LOP3.LUT R2, R2, R5, RZ, 0x3c, !PT ;  /* 0x0000000502027212 */ /* 0x000fc800078e3cff */
[----:B------:R-:W-:Y:S02]  /*11c0*/  ISETP.GE.AND P2, PT, R2, RZ, PT ;  /* 0x000000ff0200720c */ /* 0x000fe40003f46270 */
[----:B-1----:R-:W-:-:S06]  /*11d0*/  IADD3 R7, PT, PT, R8, 0xffffffe, RZ ;  /* 0x0ffffffe08077810 */ /* 0x002fcc0007ffe0ff */
[----:B------:R-:W0:Y:S02]  /*11e0*/  F2I.FTZ.U32.TRUNC.NTZ R7, R7 ;  /* 0x0000000700077305 */ /* 0x000e24000021f000 */
[----:B0-----:R-:W-:-:S04]  /*11f0*/  IMAD.MOV R6, RZ, RZ, -R7 ;  /* 0x000000ffff067224 */ /* 0x001fc800078e0a07 */
[----:B------:R-:W-:Y:S02]  /*1200*/  IMAD R11, R6, R9, RZ ;  /* 0x00000009060b7224 */ /* 0x000fe400078e02ff */
[----:B------:R-:W-:-:S05]  /*1210*/  HFMA2 R6, -RZ, RZ, 0, 0 ;  /* 0x00000000ff067431 */ /* 0x000fca00000001ff */
[----:B------:R-:W-:Y:S01]  /*1220*/  IMAD.HI.U32 R11, R7, R11, R6 ;  /* 0x0000000b070b7227 */ /* 0x000fe200078e0006 */
[----:B------:R-:W-:-:S05]  /*1230*/  MOV R6, R10 ;  /* 0x0000000a00067202 */ /* 0x000fca0000000f00 */
[----:B------:R-:W-:-:S05]  /*1240*/  IMAD.HI.U32 R10, R11, R6, RZ ;  /* 0x000000060b0a7227 */ /* 0x000fca00078e00ff */
[----:B------:R-:W-:-:S05]  /*1250*/  IADD3 R7, PT, PT, -R10, RZ, RZ ;  /* 0x000000ff0a077210 */ /* 0x000fca0007ffe1ff */
[----:B------:R-:W-:-:S05]  /*1260*/  IMAD R6, R9, R7, R6 ;  /* 0x0000000709067224 */ /* 0x000fca00078e0206 */
[----:B------:R-:W-:-:S13]  /*1270*/  ISETP.GT.U32.AND P1, PT, R9, R6, PT ;  /* 0x000000060900720c */ /* 0x000fda0003f24070 */
[----:B------:R-:W-:Y:S01]  /*1280*/  @!P1 IMAD.IADD R6, R6, 0x1, -R9 ;  /* 0x0000000106069824 */ /* 0x000fe200078e0a09 */
[----:B------:R-:W-:Y:S02]  /*1290*/  @!P1 IADD3 R10, PT, PT, R10, 0x1, RZ ;  /* 0x000000010a0a9810 */ /* 0x000fe40007ffe0ff */
[----:B------:R-:W-:Y:S02]  /*12a0*/  ISETP.NE.AND P1, PT, R5, RZ, PT ;  /* 0x000000ff0500720c */ /* 0x000fe40003f25270 */
[----:B------:R-:W-:Y:S02]  /*12b0*/  ISETP.GE.U32.AND P0, PT, R6, R9, PT ;  /* 0x000000090600720c */ /* 0x000fe40003f06070 */
[----:B------:R-:W0:Y:S08]  /*12c0*/  LDC.64 R6, c[0x0][0x390] ;  /* 0x0000e400ff067b82 */ /* 0x000e300000000a00 */
[----:B------:R-:W1:Y:S03]  /*12d0*/  LDC.64 R8, c[0x0][0x380] ;  /* 0x0000e000ff087b82 */ /* 0x000e660000000a00 */
[----:B------:R-:W-:-:S04]  /*12e0*/  @P0 IADD3 R10, PT, PT, R10, 0x1, RZ ;  /* 0x000000010a0a0810 */ /* 0x000fc80007ffe0ff */
[----:B------:R-:W-:Y:S02]  /*12f0*/  @!P2 IADD3 R10, PT, PT, -R10, RZ, RZ ;  /* 0x000000ff0a0aa210 */ /* 0x000fe40007ffe1ff */
[----:B------:R-:W-:Y:S02]  /*1300*/  @!P1 LOP3.LUT R10, RZ, R5, RZ, 0x33, !PT ;  /* 0x00000005ff0a9212 */ /* 0x000fe400078e33ff */
[----:B------:R-:W2:Y:S03]  /*1310*/  LDG.E.64 R4, desc[UR8][R14.64] ;  /* 0x000000080e047981 */ /* 0x000ea6000c1e1b00 */
[----:B0-----:R-:W-:-:S05]  /*1320*/  IMAD.WIDE R6, R10, 0x8, R6 ;  /* 0x000000080a067825 */ /* 0x001fca00078e0206 */
[----:B------:R-:W2:Y:S01]  /*1330*/  LDG.E.64 R10, desc[UR8][R6.64] ;  /* 0x00000008060a7981 */ /* 0x000ea2000c1e1b00 */
[----:B-1----:R-:W-:-:S05]  /*1340*/  IMAD.WIDE R2, R3, 0x8, R8 ;  /* 0x0000000803027825 */ /* 0x002fca00078e0208 */
[----:B------:R-:W3:Y:S01]  /*1350*/  LDG.E.64 R12, desc[UR8][R2.64] ;  /* 0x00000008020c7981 */ /* 0x000ee2000c1e1b00 */
[----:B--2---:R-:W-:-:S04]  /*1360*/  FMUL R9, R5, R11 ;  /* 0x0000000b05097220 */ /* 0x004fc80000400000 */
[----:B------:R-:W-:-:S04]  /*1370*/  FFMA R9, R4, R10, -R9 ;  /* 0x0000000a04097223 */ /* 0x000fc80000000809 */
[----:B---3--:R-:W-:-:S05]  /*1380*/  FADD R9, R9, R12 ;  /* 0x0000000c09097221 */ /* 0x008fca0000000000 */
[----:B------:R-:W-:Y:S04]  /*1390*/  STG.E desc[UR8][R2.64], R9 ;  /* 0x0000000902007986 */ /* 0x000fe8000c101908 */
[----:B------:R-:W2:Y:S04]  /*13a0*/  LDG.E R4, desc[UR8][R6.64] ;  /* 0x0000000806047981 */ /* 0x000ea8000c1e1900 */
[----:B------:R-:W3:Y:S01]  /*13b0*/  LDG.E R0, desc[UR8][R14.64] ;  /* 0x000000080e007981 */ /* 0x000ee2000c1e1900 */
[----:B--2---:R-:W-:-:S04]  /*13c0*/  FMUL R4, R5, R4 ;  /* 0x0000000405047220 */ /* 0x004fc80000400000 */
[----:B---3--:R-:W-:-:S04]  /*13d0*/  FFMA R0, R11, R0, R4 ;  /* 0x000000000b007223 */ /* 0x008fc80000000004 */
[----:B------:R-:W-:-:S05]  /*13e0*/  FADD R13, R13, R0 ;  /* 0x000000000d0d7221 */ /* 0x000fca0000000000 */
[----:B------:R-:W-:Y:S01]  /*13f0*/  STG.E desc[UR8][R2.64+0x4], R13 ;  /* 0x0000040d02007986 */ /* 0x000fe2000c101908 */
[----:B------:R-:W-:Y:S05]  /*1400*/  EXIT ;  /* 0x000000000000794d */ /* 0x000fea0003800000 */
.L_x_22:
        /* <DEDUP_REMOVED lines=15> */
.L_x_35:


//--------------------- .text._Z6decphiP6float2S0_S0_iiii --------------------------
	.section	.text._Z6decphiP6float2S0_S0_iiii,"ax",@progbits
	.align	128
        .global         _Z6decphiP6float2S0_S0_iiii
        .type           _Z6decphiP6float2S0_S0_iiii,@function
        .size           _Z6decphiP6float2S0_S0_iiii,(.L_x_36 - _Z6decphiP6float2S0_S0_iiii)
        .other          _Z6decphiP6float2S0_S0_iiii,@"STO_CUDA_ENTRY STV_DEFAULT"
_Z6decphiP6float2S0_S0_iiii:
.text._Z6decphiP6float2S0_S0_iiii:
[----:B------:R-:W-:Y:S01]  /*0000*/  LDC R1, c[0x0][0x37c] ;  /* 0x0000df00ff017b82 */ /* 0x000fe20000000800 */
[----:B------:R-:W0:Y:S07]  /*0010*/  S2R R2, SR_TID.Z ;  /* 0x0000000000027919 */ /* 0x000e2e0000002300 */
[----:B------:R-:W1:Y:S01]  /*0020*/  S2UR UR5, SR_CTAID.Y ;  /* 0x00000000000579c3 */ /* 0x000e620000002600 */
[----:B------:R-:W2:Y:S01]  /*0030*/  LDCU UR8, c[0x0][0x3a4] ;  /* 0x00007480ff0877ac */ /* 0x000ea20008000800 */
[----:B------:R-:W3:Y:S01]  /*0040*/  S2R R0, SR_TID.X ;  /* 0x0000000000007919 */ /* 0x000ee20000002100 */
[----:B------:R-:W4:Y:S01]  /*0050*/  LDCU UR15, c[0x0][0x398] ;  /* 0x00007300ff0f77ac */ /* 0x000f220008000800 */
[----:B------:R-:W5:Y:S04]  /*0060*/  S2R R8, SR_TID.Y ;  /* 0x0000000000087919 */ /* 0x000f680000002200 */
[----:B------:R-:W3:Y:S01]  /*0070*/  LDC R9, c[0x0][0x360] ;  /* 0x0000d800ff097b82 */ /* 0x000ee20000000800 */
[----:B------:R-:W1:Y:S07]  /*0080*/  LDCU UR4, c[0x0][0x364] ;  /* 0x00006c80ff0477ac */ /* 0x000e6e0008000800 */
[----:B------:R-:W0:Y:S08]  /*0090*/  S2UR UR7, SR_CTAID.Z ;  /* 0x00000000000779c3 */ /* 0x000e300000002700 */
[----:B------:R-:W0:Y:S01]  /*00a0*/  LDC R15, c[0x0][0x368] ;  /* 0x0000da00ff0f7b82 */ /* 0x000e220000000800 */
[----:B-1----:R-:W-:-:S07]  /*00b0*/  UIMAD UR5, UR5, UR4, URZ ;  /* 0x00000004050572a4 */ /* 0x002fce000f8e02ff */
[----:B------:R-:W3:Y:S01]  /*00c0*/  S2UR UR6, SR_CTAID.X ;  /* 0x00000000000679c3 */ /* 0x000ee20000002500 */
[----:B0-----:R-:W-:-:S05]  /*00d0*/  IMAD R15, R15, UR7, R2 ;  /* 0x000000070f0f7c24 */ /* 0x001fca000f8e0202 */
[----:B--2---:R-:W-:Y:S01]  /*00e0*/  ISETP.GE.AND P0, PT, R15, UR8, PT ;  /* 0x000000080f007c0c */ /* 0x004fe2000bf06270 */
[----:B---3--:R-:W-:Y:S01]  /*00f0*/  IMAD R9, R9, UR6, R0 ;  /* 0x0000000609097c24 */ /* 0x008fe2000f8e0200 */
[----:B-----5:R-:W-:-:S04]  /*0100*/  IADD3 R0, PT, PT, R8, UR5, RZ ;  /* 0x0000000508007c10 */ /* 0x020fc8000fffe0ff */
[----:B------:R-:W-:-:S04]  /*0110*/  VIMNMX R2, PT, PT, R9, R0, !PT ;  /* 0x0000000009027248 */ /* 0x000fc80007fe0100 */
[----:B----4-:R-:W-:-:S13]  /*0120*/  ISETP.GE.OR P0, PT, R2, UR15, P0 ;  /* 0x0000000f02007c0c */ /* 0x010fda0008706670 */
[----:B------:R-:W-:Y:S05]  /*0130*/  @P0 EXIT ;  /* 0x000000000000094d */ /* 0x000fea0003800000 */
[----:B------:R-:W0:Y:S01]  /*0140*/  LDCU UR8, c[0x0][0x3a0] ;  /* 0x00007400ff0877ac */ /* 0x000e220008000800 */
[----:B------:R-:W1:Y:S01]  /*0150*/  LDC.64 R2, c[0x0][0x380] ;  /* 0x0000e000ff027b82 */ /* 0x000e620000000a00 */
[----:B------:R-:W-:Y:S01]  /*0160*/  IMAD R4, R15, UR15, RZ ;  /* 0x0000000f0f047c24 */ /* 0x000fe2000f8e02ff */
[----:B------:R-:W2:Y:S01]  /*0170*/  LDCU.64 UR16, c[0x0][0x358] ;  /* 0x00006b00ff1077ac */ /* 0x000ea20008000a00 */
[----:B------:R-:W-:Y:S02]  /*0180*/  IMAD R0, R0, UR15, R9 ;  /* 0x0000000f00007c24 */ /* 0x000fe4000f8e0209 */
[----:B------:R-:W-:-:S05]  /*0190*/  IMAD R5, R4, UR15, RZ ;  /* 0x0000000f04057c24 */ /* 0x000fca000f8e02ff */
[----:B------:R-:W-:Y:S01]  /*01a0*/  IADD3 R7, PT, PT, R0, R5, RZ ;  /* 0x0000000500077210 */ /* 0x000fe20007ffe0ff */
[----:B0-----:R-:W-:-:S06]  /*01b0*/  UISETP.GE.AND UP0, UPT, UR8, 0x1, UPT ;  /* 0x000000010800788c */ /* 0x001fcc000bf06270 */
[----:B------:R-:W-:Y:S01]  /*01c0*/  PLOP3.LUT P0, PT, PT, PT, UP0, 0x80, 0x8 ;  /* 0x000000000008781c */ /* 0x000fe20003f0f008 */
[----:B-1----:R-:W-:-:S05]  /*01d0*/  IMAD.WIDE R2, R7, 0x8, R2 ;  /* 0x0000000807027825 */ /* 0x002fca00078e0202 */
[----:B--2---:R0:W-:Y:S07]  /*01e0*/  STG.E.64 desc[UR16][R2.64], RZ ;  /* 0x000000ff02007986 */ /* 0x0041ee000c101b10 */
[----:B------:R-:W-:Y:S05]  /*01f0*/  @!P0 EXIT ;  /* 0x000000000000894d */ /* 0x000fea0003800000 */
[----:B------:R-:W-:Y:S01]  /*0200*/  UISETP.GE.U32.AND UP0, UPT, UR8, 0x4, UPT ;  /* 0x000000040800788c */ /* 0x000fe2000bf06070 */
[----:B------:R-:W-:Y:S02]  /*0210*/  HFMA2 R21, -RZ, RZ, 0, 0 ;  /* 0x00000000ff157431 */ /* 0x000fe400000001ff */
[----:B------:R-:W-:Y:S01]  /*0220*/  IMAD R0, R5, UR8, R0 ;  /* 0x0000000805007c24 */ /* 0x000fe2000f8e0200 */
[----:B------:R-:W-:Y:S01]  /*0230*/  UIMAD UR9, UR15, UR15, URZ ;  /* 0x0000000f0f0972a4 */ /* 0x000fe2000f8e02ff */
[----:B------:R-:W-:Y:S01]  /*0240*/  IMAD.MOV.U32 R19, RZ, RZ, RZ ;  /* 0x000000ffff137224 */ /* 0x000fe200078e00ff */
[----:B------:R-:W-:Y:S01]  /*0250*/  ULOP3.LUT UR10, UR8, 0x3, URZ, 0xc0, !UPT ;  /* 0x00000003080a7892 */ /* 0x000fe2000f8ec0ff */
[----:B------:R-:W-:Y:S02]  /*0260*/  UMOV UR4, URZ ;  /* 0x000000ff00047c82 */ /* 0x000fe40008000000 */
[----:B------:R-:W-:Y:S09]  /*0270*/  BRA.U !UP0, `(.L_x_23) ;  /* 0x00000009087c7547 */ /* 0x000ff2000b800000 */
[----:B------:R-:W-:Y:S01]  /*0280*/  IABS R11, UR8 ;  /* 0x00000008000b7c13 */ /* 0x000fe20008000000 */
[----:B------:R-:W1:Y:S01]  /*0290*/  LDC.64 R4, c[0x0][0x388] ;  /* 0x0000e200ff047b82 */ /* 0x000e620000000a00 */
[----:B------:R-:W2:Y:S01]  /*02a0*/  LDCU UR7, c[0x0][0x39c] ;  /* 0x00007380ff0777ac */ /* 0x000ea20008000800 */
[----:B------:R-:W-:Y:S01]  /*02b0*/  MOV R21, RZ ;  /* 0x000000ff00157202 */ /* 0x000fe20000000f00 */
[----:B------:R-:W3:Y:S01]  /*02c0*/  I2F.RP R10, R11 ;  /* 0x0000000b000a7306 */ /* 0x000ee20000209400 */
[----:B------:R-:W-:Y:S02]  /*02d0*/  UIMAD UR4, UR15, UR8, URZ ;  /* 0x000000080f0472a4 */ /* 0x000fe4000f8e02ff */
[----:B------:R-:W-:Y:S02]  /*02e0*/  ULOP3.LUT UR6, UR8, 0x7ffffffc, URZ, 0xc0, !UPT ;  /* 0x7ffffffc08067892 */ /* 0x000fe4000f8ec0ff */
[----:B------:R-:W4:Y:S01]  /*02f0*/  LDC.64 R6, c[0x0][0x390] ;  /* 0x0000e400ff067b82 */ /* 0x000f220000000a00 */
[----:B------:R-:W0:Y:S01]  /*0300*/  LDCU UR13, c[0x0][0x39c] ;  /* 0x00007380ff0d77ac */ /* 0x000e220008000800 */
[----:B------:R-:W-:Y:S01]  /*0310*/  IMAD R8, R15, UR4, R8 ;  /* 0x000000040f087c24 */ /* 0x000fe2000f8e0208 */
[----:B------:R-:W0:Y:S04]  /*0320*/  LDCU UR18, c[0x0][0x39c] ;  /* 0x00007380ff1277ac */ /* 0x000e280008000800 */
[----:B------:R-:W-:Y:S01]  /*0330*/  IADD3 R8, PT, PT, R8, UR5, RZ ;  /* 0x0000000508087c10 */ /* 0x000fe2000fffe0ff */
[----:B------:R-:W0:Y:S01]  /*0340*/  LDCU UR8, c[0x0][0x3a0] ;  /* 0x00007400ff0877ac */ /* 0x000e220008000800 */
[----:B---3--:R-:W3:Y:S03]  /*0350*/  MUFU.RCP R10, R10 ;  /* 0x0000000a000a7308 */ /* 0x008ee60000001000 */
[----:B------:R-:W-:Y:S01]  /*0360*/  IMAD R9, R8, UR15, R9 ;  /* 0x0000000f08097c24 */ /* 0x000fe2000f8e0209 */
[----:B--2---:R-:W-:-:S02]  /*0370*/  USHF.L.U32 UR12, UR7, 0x1, URZ ;  /* 0x00000001070c7899 */ /* 0x004fc400080006ff */
[----:B------:R-:W-:Y:S02]  /*0380*/  UIMAD UR7, UR7, 0x3, URZ ;  /* 0x00000003070778a4 */ /* 0x000fe4000f8e02ff */
[----:B------:R-:W-:Y:S01]  /*0390*/  UIADD3 UR11, UPT, UPT, -UR6, URZ, URZ ;  /* 0x000000ff060b7290 */ /* 0x000fe2000fffe1ff */
[----:B------:R-:W-:Y:S01]  /*03a0*/  UMOV UR4, URZ ;  /* 0x000000ff00047c82 */ /* 0x000fe20008000000 */
[----:B---3--:R-:W-:-:S04]  /*03b0*/  IADD3 R12, PT, PT, R10, 0xffffffe, RZ ;  /* 0x0ffffffe0a0c7810 */ /* 0x008fc80007ffe0ff */
[----:B------:R2:W3:Y:S02]  /*03c0*/  F2I.FTZ.U32.TRUNC.NTZ R13, R12 ;  /* 0x0000000c000d7305 */ /* 0x0004e4000021f000 */
[----:B--2---:R-:W-:Y:S01]  /*03d0*/  IMAD.MOV.U32 R12, RZ, RZ, RZ ;  /* 0x000000ffff0c7224 */ /* 0x004fe200078e00ff */
[----:B---3--:R-:W-:-:S05]  /*03e0*/  IADD3 R10, PT, PT, RZ, -R13, RZ ;  /* 0x8000000dff0a7210 */ /* 0x008fca0007ffe0ff */
[----:B------:R-:W-:-:S04]  /*03f0*/  IMAD R15, R10, R11, RZ ;  /* 0x0000000b0a0f7224 */ /* 0x000fc800078e02ff */
[----:B01--4-:R-:W-:-:S07]  /*0400*/  IMAD.HI.U32 R12, R13, R15, R12 ;  /* 0x0000000f0d0c7227 */ /* 0x013fce00078e000c */
.L_x_24:
[----:B-1----:R-:W-:Y:S01]  /*0410*/  IABS R13, UR4 ;  /* 0x00000004000d7c13 */ /* 0x002fe20008000000 */
[----:B------:R-:W-:Y:S02]  /*0420*/  ULOP3.LUT UR14, UR4, UR8, URZ, 0x3c, !UPT ;  /* 0x00000008040e7292 */ /* 0x000fe4000f8e3cff */
[----:B------:R-:W-:Y:S01]  /*0430*/  IABS R10, UR8 ;  /* 0x00000008000a7c13 */ /* 0x000fe20008000000 */
[----:B------:R-:W-:-:S04]  /*0440*/  IMAD.WIDE R14, R9, 0x8, R4 ;  /* 0x00000008090e7825 */ /* 0x000fc800078e0204 */
[----:B------:R-:W-:Y:S01]  /*0450*/  IMAD.HI.U32 R12, R12, R13, RZ ;  /* 0x0000000d0c0c7227 */ /* 0x000fe200078e00ff */
[----:B------:R-:W-:-:S04]  /*0460*/  ISETP.LE.AND P2, PT, RZ, UR14, PT ;  /* 0x0000000eff007c0c */ /* 0x000fc8000bf43270 */
[----:B------:R-:W-:-:S05]  /*0470*/  IADD3 R8, PT, PT, -R12, RZ, RZ ;  /* 0x000000ff0c087210 */ /* 0x000fca0007ffe1ff */
[----:B------:R-:W-:-:S05]  /*0480*/  IMAD R8, R10, R8, R13 ;  /* 0x000000080a087224 */ /* 0x000fca00078e020d */
[----:B------:R-:W-:-:S13]  /*0490*/  ISETP.GT.U32.AND P1, PT, R11, R8, PT ;  /* 0x000000080b00720c */ /* 0x000fda0003f24070 */
[----:B------:R-:W-:Y:S01]  /*04a0*/  @!P1 IADD3 R8, PT, PT, R8, -R10, RZ ;  /* 0x8000000a08089210 */ /* 0x000fe20007ffe0ff */
[----:B------:R-:W-:-:S03]  /*04b0*/  @!P1 VIADD R12, R12, 0x1 ;  /* 0x000000010c0c9836 */ /* 0x000fc60000000000 */
[----:B------:R-:W-:Y:S02]  /*04c0*/  ISETP.GE.U32.AND P0, PT, R8, R11, PT ;  /* 0x0000000b0800720c */ /* 0x000fe40003f06070 */
[----:B------:R-:W-:-:S11]  /*04d0*/  LOP3.LUT R8, RZ, UR8, RZ, 0x33, !PT ;  /* 0x00000008ff087c12 */ /* 0x000fd6000f8e33ff */
[----:B------:R-:W-:Y:S02]  /*04e0*/  @P0 IADD3 R12, PT, PT, R12, 0x1, RZ ;  /* 0x000000010c0c0810 */ /* 0x000fe40007ffe0ff */
[----:B------:R-:W-:Y:S02]  /*04f0*/  ISETP.NE.AND P0, PT, RZ, UR8, PT ;  /* 0x00000008ff007c0c */ /* 0x000fe4000bf05270 */
[----:B------:R-:W-:-:S04]  /*0500*/  @!P2 IADD3 R12, PT, PT, -R12, RZ, RZ ;  /* 0x000000ff0c0ca210 */ /* 0x000fc80007ffe1ff */
[----:B------:R-:W-:Y:S02]  /*0510*/  SEL R23, R8, R12, !P0 ;  /* 0x0000000c08177207 */ /* 0x000fe40004000000 */
[----:B------:R-:W2:Y:S03]  /*0520*/  LDG.E.64 R12, desc[UR16][R14.64] ;  /* 0x000000100e0c7981 */ /* 0x000ea6000c1e1b00 */
[----:B------:R-:W-:-:S05]  /*0530*/  IMAD.WIDE R22, R23, 0x8, R6 ;  /* 0x0000000817167825 */ /* 0x000fca00078e0206 */
[----:B------:R-:W2:Y:S01]  /*0540*/  LDG.E.64 R16, desc[UR16][R22.64] ;  /* 0x0000001016107981 */ /* 0x000ea2000c1e1b00 */
[----:B------:R-:W0:Y:S08]  /*0550*/  I2F.RP R26, R10 ;  /* 0x0000000a001a7306 */ /* 0x000e300000209400 */
[----:B0-----:R-:W0:Y:S02]  /*0560*/  MUFU.RCP R26, R26 ;  /* 0x0000001a001a7308 */ /* 0x001e240000001000 */
[----:B0-----:R-:W-:-:S06]  /*0570*/  IADD3 R24, PT, PT, R26, 0xffffffe, RZ ;  /* 0x0ffffffe1a187810 */ /* 0x001fcc0007ffe0ff */
[----:B------:R0:W1:Y:S01]  /*0580*/  F2I.FTZ.U32.TRUNC.NTZ R25, R24 ;  /* 0x0000001800197305 */ /* 0x000062000021f000 */
[----:B------:R-:W-:Y:S01]  /*0590*/  IABS R20, UR13 ;  /* 0x0000000d00147c13 */ /* 0x000fe20008000000 */
[----:B0-----:R-:W-:Y:S02]  /*05a0*/  HFMA2 R24, -RZ, RZ, 0, 0 ;  /* 0x00000000ff187431 */ /* 0x001fe400000001ff */
[----:B--2---:R-:W-:-:S04]  /*05b0*/  FMUL R11, R13, R17 ;  /* 0x000000110d0b7220 */ /* 0x004fc80000400000 */
[----:B------:R-:W-:-:S04]  /*05c0*/  FFMA R12, R12, R16, R11 ;  /* 0x000000100c0c7223 */ /* 0x000fc8000000000b */
[----:B------:R-:W-:-:S05]  /*05d0*/  FADD R19, R12, R19 ;  /* 0x000000130c137221 */ /* 0x000fca0000000000 */
[----:B------:R0:W-:Y:S04]  /*05e0*/  STG.E desc[UR16][R2.64], R19 ;  /* 0x0000001302007986 */ /* 0x0001e8000c101910 */
[----:B------:R-:W2:Y:S04]  /*05f0*/  LDG.E R16, desc[UR16][R14.64] ;  /* 0x000000100e107981 */ /* 0x000ea8000c1e1900 */
[----:B------:R3:W4:Y:S01]  /*0600*/  LDG.E R18, desc[UR16][R22.64] ;  /* 0x0000001016127981 */ /* 0x000722000c1e1900 */
[----:B-1----:R-:W-:-:S04]  /*0610*/  IMAD.MOV R11, RZ, RZ, -R25 ;  /* 0x000000ffff0b7224 */ /* 0x002fc800078e0a19 */
[----:B------:R-:W-:-:S04]  /*0620*/  IMAD R11, R11, R10, RZ ;  /* 0x0000000a0b0b7224 */ /* 0x000fc800078e02ff */
[----:B------:R-:W-:Y:S01]  /*0630*/  IMAD.HI.U32 R12, R25, R11, R24 ;  /* 0x0000000b190c7227 */ /* 0x000fe200078e0018 */
[----:B------:R-:W-:-:S05]  /*0640*/  MOV R11, R20 ;  /* 0x00000014000b7202 */ /* 0x000fca0000000f00 */
[----:B------:R-:W-:-:S05]  /*0650*/  IMAD.HI.U32 R20, R12, R11, RZ ;  /* 0x0000000b0c147227 */ /* 0x000fca00078e00ff */
[----:B---3--:R-:W-:-:S05]  /*0660*/  IADD3 R22, PT, PT, -R20, RZ, RZ ;  /* 0x000000ff14167210 */ /* 0x008fca0007ffe1ff */
[----:B------:R-:W-:Y:S02]  /*0670*/  IMAD R22, R10, R22, R11 ;  /* 0x000000160a167224 */ /* 0x000fe400078e020b */
[----:B------:R-:W-:-:S05]  /*0680*/  IMAD.MOV.U32 R11, RZ, RZ, R10 ;  /* 0x000000ffff0b7224 */ /* 0x000fca00078e000a */
[----:B------:R-:W-:Y:S01]  /*0690*/  ISETP.GT.U32.AND P2, PT, R11, R22, PT ;  /* 0x000000160b00720c */ /* 0x000fe20003f44070 */
[----:B------:R-:W-:-:S12]  /*06a0*/  ULOP3.LUT UR14, UR13, UR8, URZ, 0x3c, !UPT ;  /* 0x000000080d0e7292 */ /* 0x000fd8000f8e3cff */
[----:B------:R-:W-:-:S04]  /*06b0*/  @!P2 IADD3 R22, PT, PT, R22, -R10, RZ ;  /* 0x8000000a1616a210 */ /* 0x000fc80007ffe0ff */
[----:B------:R-:W-:Y:S02]  /*06c0*/  ISETP.GE.U32.AND P1, PT, R22, R11, PT ;  /* 0x0000000b1600720c */ /* 0x000fe40003f26070 */
[----:B------:R-:W-:Y:S02]  /*06d0*/  ISETP.LE.AND P3, PT, RZ, UR14, PT ;  /* 0x0000000eff007c0c */ /* 0x000fe4000bf63270 */
[----:B------:R-:W-:-:S09]  /*06e0*/  @!P2 IADD3 R20, PT, PT, R20, 0x1, RZ ;  /* 0x000000011414a810 */ /* 0x000fd20007ffe0ff */
[----:B------:R-:W-:-:S05]  /*06f0*/  @P1 IADD3 R20, PT, PT, R20, 0x1, RZ ;  /* 0x0000000114141810 */ /* 0x000fca0007ffe0ff */
[----:B------:R-:W-:Y:S02]  /*0700*/  @!P3 IMAD.MOV R20, RZ, RZ, -R20 ;  /* 0x000000ffff14b224 */ /* 0x000fe400078e0a14 */
[----:B--2---:R-:W-:Y:S01]  /*0710*/  FMUL R16, R17, R16 ;  /* 0x0000001011107220 */ /* 0x004fe20000400000 */
[----:B------:R-:W-:-:S03]  /*0720*/  MOV R17, UR9 ;  /* 0x0000000900117c02 */ /* 0x000fc60008000f00 */
[----:B----4-:R-:W-:Y:S01]  /*0730*/  FFMA R16, R13, R18, -R16 ;  /* 0x000000120d107223 */ /* 0x010fe20000000810 */
[----:B------:R-:W-:-:S03]  /*0740*/  SEL R13, R8, R20, !P0 ;  /* 0x00000014080d7207 */ /* 0x000fc60004000000 */
[----:B------:R-:W-:Y:S01]  /*0750*/  FADD R25, R16, R21 ;  /* 0x0000001510197221 */ /* 0x000fe20000000000 */
[----:B------:R-:W-:-:S04]  /*0760*/  IMAD.WIDE R16, R17, 0x8, R14 ;  /* 0x0000000811107825 */ /* 0x000fc800078e020e */
[----:B------:R-:W-:Y:S01]  /*0770*/  IMAD.WIDE R14, R13, 0x8, R6 ;  /* 0x000000080d0e7825 */ /* 0x000fe200078e0206 */
[----:B------:R1:W-:Y:S04]  /*0780*/  STG.E desc[UR16][R2.64+0x4], R25 ;  /* 0x0000041902007986 */ /* 0x0003e8000c101910 */
[----:B------:R-:W2:Y:S04]  /*0790*/  LDG.E.64 R22, desc[UR16][R16.64] ;  /* 0x0000001010167981 */ /* 0x000ea8000c1e1b00 */
[----:B------:R-:W2:Y:S01]  /*07a0*/  LDG.E.64 R20, desc[UR16][R14.64] ;  /* 0x000000100e147981 */ /* 0x000ea2000c1e1b00 */
[----:B------:R-:W-:Y:S01]  /*07b0*/  IABS R27, UR12 ;  /* 0x0000000c001b7c13 */ /* 0x000fe20008000000 */
[----:B------:R-:W-:Y:S01]  /*07c0*/  ULOP3.LUT UR14, UR12, UR8, URZ, 0x3c, !UPT ;  /* 0x000000080c0e7292 */ /* 0x000fe2000f8e3cff */
[----:B--2---:R-:W-:-:S04]  /*07d0*/  FMUL R13, R23, R21 ;  /* 0x00000015170d7220 */ /* 0x004fc80000400000 */
[----:B------:R-:W-:-:S04]  /*07e0*/  FFMA R20, R22, R20, R13 ;  /* 0x0000001416147223 */ /* 0x000fc8000000000d */
[----:B------:R-:W-:-:S05]  /*07f0*/  FADD R13, R19, R20 ;  /* 0x00000014130d7221 */ /* 0x000fca0000000000 */
[----:B------:R2:W-:Y:S04]  /*0800*/  STG.E desc[UR16][R2.64], R13 ;  /* 0x0000000d02007986 */ /* 0x0005e8000c101910 */
[----:B------:R-:W3:Y:S04]  /*0810*/  LDG.E R18, desc[UR16][R16.64] ;  /* 0x0000001010127981 */ /* 0x000ee8000c1e1900 */
[----:B------:R4:W5:Y:S01]  /*0820*/  LDG.E R20, desc[UR16][R14.64] ;  /* 0x000000100e147981 */ /* 0x000962000c1e1900 */
[----:B0-----:R-:W-:-:S05]  /*0830*/  IMAD.HI.U32 R19, R12, R27, RZ ;  /* 0x0000001b0c137227 */ /* 0x001fca00078e00ff */
[----:B------:R-:W-:-:S05]  /*0840*/  IADD3 R22, PT, PT, -R19, RZ, RZ ;  /* 0x000000ff13167210 */ /* 0x000fca0007ffe1ff */
[----:B------:R-:W-:-:S05]  /*0850*/  IMAD R22, R10, R22, R27 ;  /* 0x000000160a167224 */ /* 0x000fca00078e021b */
[----:B------:R-:W-:Y:S02]  /*0860*/  ISETP.GT.U32.AND P2, PT, R11, R22, PT ;  /* 0x000000160b00720c */ /* 0x000fe40003f44070 */
[----:B------:R-:W-:-:S11]  /*0870*/  ISETP.LE.AND P3, PT, RZ, UR14, PT ;  /* 0x0000000eff007c0c */ /* 0x000fd6000bf63270 */
[----:B------:R-:W-:-:S04]  /*0880*/  @!P2 IADD3 R22, PT, PT, R22, -R10, RZ ;  /* 0x8000000a1616a210 */ /* 0x000fc80007ffe0ff */
[----:B------:R-:W-:Y:S01]  /*0890*/  ISETP.GE.U32.AND P1, PT, R22, R11, PT ;  /* 0x0000000b1600720c */ /* 0x000fe20003f26070 */
[----:B------:R-:W-:-:S12]  /*08a0*/  @!P2 VIADD R19, R19, 0x1 ;  /* 0x000000011313a836 */ /* 0x000fd80000000000 */
[----:B------:R-:W-:-:S04]  /*08b0*/  @P1 IADD3 R19, PT, PT, R19, 0x1, RZ ;  /* 0x0000000113131810 */ /* 0x000fc80007ffe0ff */
[----:B------:R-:W-:-:S04]  /*08c0*/  @!P3 IADD3 R19, PT, PT, -R19, RZ, RZ ;  /* 0x000000ff1313b210 */ /* 0x000fc80007ffe1ff */
[----:B----4-:R-:W-:-:S05]  /*08d0*/  SEL R15, R8, R19, !P0 ;  /* 0x00000013080f7207 */ /* 0x010fca0004000000 */
[----:B------:R-:W-:-:S04]  /*08e0*/  IMAD.WIDE R14, R15, 0x8, R6 ;  /* 0x000000080f0e7825 */ /* 0x000fc800078e0206 */
[----:B---3--:R-:W-:Y:S01]  /*08f0*/  FMUL R18, R21, R18 ;  /* 0x0000001215127220 */ /* 0x008fe20000400000 */
[----:B------:R-:W-:-:S03]  /*0900*/  MOV R21, UR9 ;  /* 0x0000000900157c02 */ /* 0x000fc60008000f00 */
[----:B-----5:R-:W-:Y:S02]  /*0910*/  FFMA R18, R23, R20, -R18 ;  /* 0x0000001417127223 */ /* 0x020fe40000000812 */
[----:B------:R-:W-:-:S04]  /*0920*/  IMAD.WIDE R16, R21, 0x8, R16 ;  /* 0x0000000815107825 */ /* 0x000fc800078e0210 */
[----:B-1----:R-:W-:-:S05]  /*0930*/  FADD R25, R25, R18 ;  /* 0x0000001219197221 */ /* 0x002fca0000000000 */
[----:B------:R0:W-:Y:S04]  /*0940*/  STG.E desc[UR16][R2.64+0x4], R25 ;  /* 0x0000041902007986 */ /* 0x0001e8000c101910 */
[----:B------:R-:W3:Y:S04]  /*0950*/  LDG.E.64 R18, desc[UR16][R16.64] ;  /* 0x0000001010127981 */ /* 0x000ee8000c1e1b00 */
[----:B------:R-:W3:Y:S01]  /*0960*/  LDG.E.64 R20, desc[UR16][R14.64] ;  /* 0x000000100e147981 */ /* 0x000ee2000c1e1b00 */
[----:B------:R-:W-:Y:S01]  /*0970*/  ULOP3.LUT UR14, UR7, UR8, URZ, 0x3c, !UPT ;  /* 0x00000008070e7292 */ /* 0x000fe2000f8e3cff */
[----:B---3--:R-:W-:-:S04]  /*0980*/  FMUL R23, R19, R21 ;  /* 0x0000001513177220 */ /* 0x008fc80000400000 */
[----:B------:R-:W-:-:S04]  /*0990*/  FFMA R18, R18, R20, R23 ;  /* 0x0000001412127223 */ /* 0x000fc80000000017 */
[----:B--2---:R-:W-:-:S05]  /*09a0*/  FADD R13, R13, R18 ;  /* 0x000000120d0d7221 */ /* 0x004fca0000000000 */
[----:B------:R1:W-:Y:S04]  /*09b0*/  STG.E desc[UR16][R2.64], R13 ;  /* 0x0000000d02007986 */ /* 0x0003e8000c101910 */
[----:B------:R-:W2:Y:S04]  /*09c0*/  LDG.E R18, desc[UR16][R16.64] ;  /* 0x0000001010127981 */ /* 0x000ea8000c1e1900 */
[----:B------:R3:W4:Y:S01]  /*09d0*/  LDG.E R20, desc[UR16][R14.64] ;  /* 0x000000100e147981 */ /* 0x000722000c1e1900 */
[----:B------:R-:W-:-:S05]  /*09e0*/  IABS R23, UR7 ;  /* 0x0000000700177c13 */ /* 0x000fca0008000000 */
[----:B------:R-:W-:-:S05]  /*09f0*/  IMAD.HI.U32 R22, R12, R23, RZ ;  /* 0x000000170c167227 */ /* 0x000fca00078e00ff */
[----:B------:R-:W-:-:S05]  /*0a00*/  IADD3 R24, PT, PT, -R22, RZ, RZ ;  /* 0x000000ff16187210 */ /* 0x000fca0007ffe1ff */
[----:B------:R-:W-:-:S05]  /*0a10*/  IMAD R24, R10, R24, R23 ;  /* 0x000000180a187224 */ /* 0x000fca00078e0217 */
[----:B------:R-:W-:Y:S02]  /*0a20*/  ISETP.GT.U32.AND P2, PT, R11, R24, PT ;  /* 0x000000180b00720c */ /* 0x000fe40003f44070 */
[----:B------:R-:W-:-:S11]  /*0a30*/  ISETP.LE.AND P3, PT, RZ, UR14, PT ;  /* 0x0000000eff007c0c */ /* 0x000fd6000bf63270 */
[----:B------:R-:W-:-:S05]  /*0a40*/  @!P2 IMAD.IADD R24, R24, 0x1, -R10 ;  /* 0x000000011818a824 */ /* 0x000fca00078e0a0a */
[----:B------:R-:W-:Y:S02]  /*0a50*/  ISETP.GE.U32.AND P1, PT, R24, R11, PT ;  /* 0x0000000b1800720c */ /* 0x000fe40003f26070 */
[----:B------:R-:W-:-:S11]  /*0a60*/  @!P2 IADD3 R22, PT, PT, R22, 0x1, RZ ;  /* 0x000000011616a810 */ /* 0x000fd60007ffe0ff */
[----:B------:R-:W-:-:S04]  /*0a70*/  @P1 IADD3 R22, PT, PT, R22, 0x1, RZ ;  /* 0x0000000116161810 */ /* 0x000fc80007ffe0ff */
[----:B------:R-:W-:-:S04]  /*0a80*/  @!P3 IADD3 R22, PT, PT, -R22, RZ, RZ ;  /* 0x000000ff1616b210 */ /* 0x000fc80007ffe1ff */
[----:B---3--:R-:W-:-:S05]  /*0a90*/  SEL R15, R8, R22, !P0 ;  /* 0x00000016080f7207 */ /* 0x008fca0004000000 */
[----:B------:R-:W-:-:S04]  /*0aa0*/  IMAD.WIDE R14, R15, 0x8, R6 ;  /* 0x000000080f0e7825 */ /* 0x000fc800078e0206 */
[----:B--2---:R-:W-:Y:S01]  /*0ab0*/  FMUL R18, R21, R18 ;  /* 0x0000001215127220 */ /* 0x004fe20000400000 */
[----:B------:R-:W-:-:S03]  /*0ac0*/  MOV R21, UR9 ;  /* 0x0000000900157c02 */ /* 0x000fc60008000f00 */
[----:B----4-:R-:W-:Y:S02]  /*0ad0*/  FFMA R18, R19, R20, -R18 ;  /* 0x0000001413127223 */ /* 0x010fe40000000812 */
[----:B------:R-:W-:-:S04]  /*0ae0*/  IMAD.WIDE R16, R21, 0x8, R16 ;  /* 0x0000000815107825 */ /* 0x000fc800078e0210 */
[----:B0-----:R-:W-:-:S05]  /*0af0*/  FADD R25, R25, R18 ;  /* 0x0000001219197221 */ /* 0x001fca0000000000 */
[----:B------:R1:W-:Y:S04]  /*0b00*/  STG.E desc[UR16][R2.64+0x4], R25 ;  /* 0x0000041902007986 */ /* 0x0003e8000c101910 */
[----:B------:R-:W2:Y:S04]  /*0b10*/  LDG.E.64 R20, desc[UR16][R16.64] ;  /* 0x0000001010147981 */ /* 0x000ea8000c1e1b00 */
[----:B------:R-:W2:Y:S02]  /*0b20*/  LDG.E.64 R22, desc[UR16][R14.64] ;  /* 0x000000100e167981 */ /* 0x000ea4000c1e1b00 */
[----:B--2---:R-:W-:-:S04]  /*0b30*/  FMUL R19, R21, R23 ;  /* 0x0000001715137220 */ /* 0x004fc80000400000 */
[----:B------:R-:W-:-:S04]  /*0b40*/  FFMA R20, R20, R22, R19 ;  /* 0x0000001614147223 */ /* 0x000fc80000000013 */
[----:B------:R-:W-:-:S05]  /*0b50*/  FADD R19, R13, R20 ;  /* 0x000000140d137221 */ /* 0x000fca0000000000 */
[----:B------:R1:W-:Y:S04]  /*0b60*/  STG.E desc[UR16][R2.64], R19 ;  /* 0x0000001302007986 */ /* 0x0003e8000c101910 */
[----:B------:R-:W2:Y:S04]  /*0b70*/  LDG.E R8, desc[UR16][R16.64] ;  /* 0x0000001010087981 */ /* 0x000ea8000c1e1900 */
[----:B------:R-:W3:Y:S01]  /*0b80*/  LDG.E R10, desc[UR16][R14.64] ;  /* 0x000000100e0a7981 */ /* 0x000ee2000c1e1900 */
[----:B------:R-:W-:-:S04]  /*0b90*/  UIADD3 UR11, UPT, UPT, UR11, 0x4, URZ ;  /* 0x000000040b0b7890 */ /* 0x000fc8000fffe0ff */
[----:B------:R-:W-:Y:S02]  /*0ba0*/  UISETP.NE.AND UP0, UPT, UR11, URZ, UPT ;  /* 0x000000ff0b00728c */ /* 0x000fe4000bf05270 */
[----:B------:R-:W-:Y:S02]  /*0bb0*/  ULEA UR13, UR18, UR13, 0x2 ;  /* 0x0000000d120d7291 */ /* 0x000fe4000f8e10ff */
[----:B------:R-:W-:Y:S02]  /*0bc0*/  ULEA UR12, UR18, UR12, 0x2 ;  /* 0x0000000c120c7291 */ /* 0x000fe4000f8e10ff */
[----:B------:R-:W-:Y:S02]  /*0bd0*/  ULEA UR7, UR18, UR7, 0x2 ;  /* 0x0000000712077291 */ /* 0x000fe4000f8e10ff */
[----:B------:R-:W-:Y:S01]  /*0be0*/  ULEA UR4, UR18, UR4, 0x2 ;  /* 0x0000000412047291 */ /* 0x000fe2000f8e10ff */
[----:B--2---:R-:W-:-:S04]  /*0bf0*/  FMUL R8, R23, R8 ;  /* 0x0000000817087220 */ /* 0x004fc80000400000 */
[----:B---3--:R-:W-:-:S04]  /*0c00*/  FFMA R8, R21, R10, -R8 ;  /* 0x0000000a15087223 */ /* 0x008fc80000000808 */
[----:B------:R-:W-:-:S05]  /*0c10*/  FADD R21, R25, R8 ;  /* 0x0000000819157221 */ /* 0x000fca0000000000 */
[----:B------:R1:W-:Y:S01]  /*0c20*/  STG.E desc[UR16][R2.64+0x4], R21 ;  /* 0x0000041502007986 */ /* 0x0003e2000c101910 */
[----:B------:R-:W-:-:S05]  /*0c30*/  IMAD.U32 R8, RZ, RZ, UR9 ;  /* 0x00000009ff087e24 */ /* 0x000fca000f8e00ff */
[----:B------:R-:W-:Y:S01]  /*0c40*/  LEA R9, R8, R9, 0x2 ;  /* 0x0000000908097211 */ /* 0x000fe200078e10ff */
[----:B------:R-:W-:Y:S06]  /*0c50*/  BRA.U UP0, `(.L_x_24) ;  /* 0xfffffff500ec7547 */ /* 0x000fec000b83ffff */
[----:B------:R-:W-:-:S05]  /*0c60*/  UMOV UR4, UR6 ;  /* 0x0000000600047c82 */ /* 0x000fca0008000000 */
.L_x_23:
[----:B------:R-:W-:-:S13]  /*0c70*/  ISETP.NE.AND P0, PT, RZ, UR10, PT ;  /* 0x0000000aff007c0c */ /* 0x000fda000bf05270 */
[----:B------:R-:W-:Y:S05]  /*0c80*/  @!P0 EXIT ;  /* 0x000000000000894d */ /* 0x000fea0003800000 */
[----:B------:R-:W-:-:S09]  /*0c90*/  UISETP.NE.AND UP0, UPT, UR10, 0x1, UPT ;  /* 0x000000010a00788c */ /* 0x000fd2000bf05270 */
[----:B------:R-:W-:Y:S05]  /*0ca0*/  BRA.U !UP0, `(.L_x_25) ;  /* 0x0000000508307547 */ /* 0x000fea000b800000 */
[----:B------:R-:W-:Y:S01]  /*0cb0*/  IABS R10, UR8 ;  /* 0x00000008000a7c13 */ /* 0x000fe20008000000 */
[----:B------:R-:W2:Y:S01]  /*0cc0*/  LDCU UR6, c[0x0][0x39c] ;  /* 0x00007380ff0677ac */ /* 0x000ea20008000800 */
[----:B------:R-:W-:Y:S02]  /*0cd0*/  HFMA2 R4, -RZ, RZ, 0, 0 ;  /* 0x00000000ff047431 */ /* 0x000fe400000001ff */
[----:B------:R-:W-:Y:S01]  /*0ce0*/  IMAD.U32 R9, RZ, RZ, UR9 ;  /* 0x00000009ff097e24 */ /* 0x000fe2000f8e00ff */
[----:B------:R-:W3:Y:S01]  /*0cf0*/  I2F.RP R6, R10 ;  /* 0x0000000a00067306 */ /* 0x000ee20000209400 */
[----:B------:R-:W-:Y:S02]  /*0d00*/  LOP3.LUT R16, RZ, UR8, RZ, 0x33, !PT ;  /* 0x00000008ff107c12 */ /* 0x000fe4000f8e33ff */
[----:B------:R-:W-:-:S05]  /*0d10*/  IMAD R9, R9, UR4, R0 ;  /* 0x0000000409097c24 */ /* 0x000fca000f8e0200 */
[----:B---3--:R-:W3:Y:S01]  /*0d20*/  MUFU.RCP R6, R6 ;  /* 0x0000000600067308 */ /* 0x008ee20000001000 */
[----:B--2---:R-:W-:-:S04]  /*0d30*/  UIMAD UR5, UR4, UR6, URZ ;  /* 0x00000006040572a4 */ /* 0x004fc8000f8e02ff */
[----:B------:R-:W-:Y:S02]  /*0d40*/  ULOP3.LUT UR7, UR5, UR8, URZ, 0x3c, !UPT ;  /* 0x0000000805077292 */ /* 0x000fe4000f8e3cff */
[----:B------:R-:W-:-:S04]  /*0d50*/  IABS R8, UR5 ;  /* 0x0000000500087c13 */ /* 0x000fc80008000000 */
[----:B------:R-:W-:Y:S02]  /*0d60*/  ISETP.LE.AND P2, PT, RZ, UR7, PT ;  /* 0x00000007ff007c0c */ /* 0x000fe4000bf43270 */
[----:B---3--:R-:W-:-:S04]  /*0d70*/  IADD3 R7, PT, PT, R6, 0xffffffe, RZ ;  /* 0x0ffffffe06077810 */ /* 0x008fc80007ffe0ff */
[----:B------:R2:W3:Y:S02]  /*0d80*/  F2I.FTZ.U32.TRUNC.NTZ R5, R7 ;  /* 0x0000000700057305 */ /* 0x0004e4000021f000 */
[----:B--2---:R-:W2:Y:S01]  /*0d90*/  LDC.64 R6, c[0x0][0x388] ;  /* 0x0000e200ff067b82 */ /* 0x004ea20000000a00 */
[----:B---3--:R-:W-:-:S05]  /*0da0*/  IADD3 R11, PT, PT, RZ, -R5, RZ ;  /* 0x80000005ff0b7210 */ /* 0x008fca0007ffe0ff */
[----:B------:R-:W-:-:S04]  /*0db0*/  IMAD R11, R11, R10, RZ ;  /* 0x0000000a0b0b7224 */ /* 0x000fc800078e02ff */
[----:B------:R-:W-:-:S04]  /*0dc0*/  IMAD.HI.U32 R11, R5, R11, R4 ;  /* 0x0000000b050b7227 */ /* 0x000fc800078e0004 */
[----:B------:R-:W-:-:S04]  /*0dd0*/  IMAD.MOV.U32 R5, RZ, RZ, R8 ;  /* 0x000000ffff057224 */ /* 0x000fc800078e0008 */
[----:B------:R-:W-:-:S04]  /*0de0*/  IMAD.HI.U32 R8, R11, R5, RZ ;  /* 0x000000050b087227 */ /* 0x000fc800078e00ff */
[----:B--2---:R-:W-:Y:S01]  /*0df0*/  IMAD.WIDE R6, R9, 0x8, R6 ;  /* 0x0000000809067825 */ /* 0x004fe200078e0206 */
[----:B------:R-:W-:-:S05]  /*0e00*/  IADD3 R4, PT, PT, -R8, RZ, RZ ;  /* 0x000000ff08047210 */ /* 0x000fca0007ffe1ff */
[----:B------:R-:W-:-:S05]  /*0e10*/  IMAD R5, R10, R4, R5 ;  /* 0x000000040a057224 */ /* 0x000fca00078e0205 */
[----:B------:R-:W-:-:S13]  /*0e20*/  ISETP.GT.U32.AND P1, PT, R10, R5, PT ;  /* 0x000000050a00720c */ /* 0x000fda0003f24070 */
[-C--:B------:R-:W-:Y:S02]  /*0e30*/  @!P1 IADD3 R5, PT, PT, R5, -R10.reuse, RZ ;  /* 0x8000000a05059210 */ /* 0x080fe40007ffe0ff */
[----:B------:R-:W-:Y:S02]  /*0e40*/  @!P1 IADD3 R8, PT, PT, R8, 0x1, RZ ;  /* 0x0000000108089810 */ /* 0x000fe40007ffe0ff */
[----:B------:R-:W-:Y:S02]  /*0e50*/  ISETP.GE.U32.AND P0, PT, R5, R10, PT ;  /* 0x0000000a0500720c */ /* 0x000fe40003f06070 */
[----:B------:R-:W2:Y:S11]  /*0e60*/  LDC.64 R4, c[0x0][0x390] ;  /* 0x0000e400ff047b82 */ /* 0x000eb60000000a00 */
[----:B------:R-:W-:-:S02]  /*0e70*/  @P0 IADD3 R8, PT, PT, R8, 0x1, RZ ;  /* 0x0000000108080810 */ /* 0x000fc40007ffe0ff */
[----:B------:R-:W-:Y:S02]  /*0e80*/  ISETP.NE.AND P0, PT, RZ, UR8, PT ;  /* 0x00000008ff007c0c */ /* 0x000fe4000bf05270 */
[----:B------:R-:W-:-:S04]  /*0e90*/  @!P2 IADD3 R8, PT, PT, -R8, RZ, RZ ;  /* 0x000000ff0808a210 */ /* 0x000fc80007ffe1ff */
[----:B-1----:R-:W-:-:S05]  /*0ea0*/  SEL R13, R16, R8, !P0 ;  /* 0x00000008100d7207 */ /* 0x002fca0004000000 */
[----:B--2---:R-:W-:Y:S02]  /*0eb0*/  IMAD.WIDE R8, R13, 0x8, R4 ;  /* 0x000000080d087825 */ /* 0x004fe400078e0204 */
[----:B------:R-:W2:Y:S04]  /*0ec0*/  LDG.E.64 R12, desc[UR16][R6.64] ;  /* 0x00000010060c7981 */ /* 0x000ea8000c1e1b00 */
[----:B------:R-:W2:Y:S01]  /*0ed0*/  LDG.E.64 R14, desc[UR16][R8.64] ;  /* 0x00000010080e7981 */ /* 0x000ea2000c1e1b00 */
[----:B------:R-:W-:Y:S01]  /*0ee0*/  UIADD3 UR5, UPT, UPT, UR5, UR6, URZ ;  /* 0x0000000605057290 */ /* 0x000fe2000fffe0ff */
[----:B--2---:R-:W-:-:S04]  /*0ef0*/  FMUL R17, R13, R15 ;  /* 0x0000000f0d117220 */ /* 0x004fc80000400000 */
[----:B------:R-:W-:-:S04]  /*0f00*/  FFMA R12, R12, R14, R17 ;  /* 0x0000000e0c0c7223 */ /* 0x000fc80000000011 */
[----:B------:R-:W-:-:S05]  /*0f10*/  FADD R19, R19, R12 ;  /* 0x0000000c13137221 */ /* 0x000fca0000000000 */
[----:B------:R1:W-:Y:S04]  /*0f20*/  STG.E desc[UR16][R2.64], R19 ;  /* 0x0000001302007986 */ /* 0x0003e8000c101910 */
[----:B------:R-:W2:Y:S04]  /*0f30*/  LDG.E R12, desc[UR16][R6.64] ;  /* 0x00000010060c7981 */ /* 0x000ea8000c1e1900 */
[----:B------:R3:W4:Y:S01]  /*0f40*/  LDG.E R14, desc[UR16][R8.64] ;  /* 0x00000010080e7981 */ /* 0x000722000c1e1900 */
[----:B------:R-:W-:Y:S01]  /*0f50*/  MOV R17, UR5 ;  /* 0x0000000500117c02 */ /* 0x000fe20008000f00 */
[----:B------:R-:W-:-:S03]  /*0f60*/  ULOP3.LUT UR5, UR5, UR8, URZ, 0x3c, !UPT ;  /* 0x0000000805057292 */ /* 0x000fc6000f8e3cff */
[----:B------:R-:W-:-:S03]  /*0f70*/  IABS R17, R17 ;  /* 0x0000001100117213 */ /* 0x000fc60000000000 */
[----:B------:R-:W-:Y:S02]  /*0f80*/  ISETP.LE.AND P3, PT, RZ, UR5, PT ;  /* 0x00000005ff007c0c */ /* 0x000fe4000bf63270 */
[----:B------:R-:W-:Y:S01]  /*0f90*/  IMAD.HI.U32 R11, R11, R17, RZ ;  /* 0x000000110b0b7227 */ /* 0x000fe200078e00ff */
[----:B---3--:R-:W-:-:S04]  /*0fa0*/  MOV R9, UR9 ;  /* 0x0000000900097c02 */ /* 0x008fc80008000f00 */
[----:B------:R-:W-:Y:S01]  /*0fb0*/  IADD3 R18, PT, PT, -R11, RZ, RZ ;  /* 0x000000ff0b127210 */ /* 0x000fe20007ffe1ff */
[----:B------:R-:W-:-:S04]  /*0fc0*/  IMAD.WIDE R6, R9, 0x8, R6 ;  /* 0x0000000809067825 */ /* 0x000fc800078e0206 */
[----:B------:R-:W-:-:S05]  /*0fd0*/  IMAD R17, R10, R18, R17 ;  /* 0x000000120a117224 */ /* 0x000fca00078e0211 */
[----:B------:R-:W-:-:S13]  /*0fe0*/  ISETP.GT.U32.AND P2, PT, R10, R17, PT ;  /* 0x000000110a00720c */ /* 0x000fda0003f44070 */
[----:B------:R-:W-:Y:S01]  /*0ff0*/  @!P2 IADD3 R17, PT, PT, R17, -R10, RZ ;  /* 0x8000000a1111a210 */ /* 0x000fe20007ffe0ff */
[----:B------:R-:W-:-:S03]  /*1000*/  @!P2 VIADD R11, R11, 0x1 ;  /* 0x000000010b0ba836 */ /* 0x000fc60000000000 */
[----:B------:R-:W-:-:S13]  /*1010*/  ISETP.GE.U32.AND P1, PT, R17, R10, PT ;  /* 0x0000000a1100720c */ /* 0x000fda0003f26070 */
[----:B------:R-:W-:-:S04]  /*1020*/  @P1 IADD3 R11, PT, PT, R11, 0x1, RZ ;  /* 0x000000010b0b1810 */ /* 0x000fc80007ffe0ff */
[----:B------:R-:W-:-:S04]  /*1030*/  @!P3 IADD3 R11, PT, PT, -R11, RZ, RZ ;  /* 0x000000ff0b0bb210 */ /* 0x000fc80007ffe1ff */
[----:B------:R-:W-:-:S05]  /*1040*/  SEL R11, R16, R11, !P0 ;  /* 0x0000000b100b7207 */ /* 0x000fca0004000000 */
[----:B------:R-:W-:-:S04]  /*1050*/  IMAD.WIDE R4, R11, 0x8, R4 ;  /* 0x000000080b047825 */ /* 0x000fc800078e0204 */
[----:B--2---:R-:W-:-:S04]  /*1060*/  FMUL R12, R15, R12 ;  /* 0x0000000c0f0c7220 */ /* 0x004fc80000400000 */
[----:B----4-:R-:W-:-:S04]  /*1070*/  FFMA R12, R13, R14, -R12 ;  /* 0x0000000e0d0c7223 */ /* 0x010fc8000000080c */
[----:B------:R-:W-:-:S05]  /*1080*/  FADD R21, R21, R12 ;  /* 0x0000000c15157221 */ /* 0x000fca0000000000 */
[----:B------:R2:W-:Y:S04]  /*1090*/  STG.E desc[UR16][R2.64+0x4], R21 ;  /* 0x0000041502007986 */ /* 0x0005e8000c101910 */
[----:B------:R-:W3:Y:S04]  /*10a0*/  LDG.E.64 R12, desc[UR16][R6.64] ;  /* 0x00000010060c7981 */ /* 0x000ee8000c1e1b00 */
[----:B------:R-:W3:Y:S02]  /*10b0*/  LDG.E.64 R8, desc[UR16][R4.64] ;  /* 0x0000001004087981 */ /* 0x000ee4000c1e1b00 */
[----:B---3--:R-:W-:-:S04]  /*10c0*/  FMUL R11, R13, R9 ;  /* 0x000000090d0b7220 */ /* 0x008fc80000400000 */
[----:B------:R-:W-:-:S04]  /*10d0*/  FFMA R8, R12, R8, R11 ;  /* 0x000000080c087223 */ /* 0x000fc8000000000b */
[----:B-1----:R-:W-:-:S05]  /*10e0*/  FADD R19, R19, R8 ;  /* 0x0000000813137221 */ /* 0x002fca0000000000 */
[----:B------:R3:W-:Y:S04]  /*10f0*/  STG.E desc[UR16][R2.64], R19 ;  /* 0x0000001302007986 */ /* 0x0007e8000c101910 */
[----:B------:R-:W4:Y:S04]  /*1100*/  LDG.E R8, desc[UR16][R6.64] ;  /* 0x0000001006087981 */ /* 0x000f28000c1e1900 */
[----:B------:R-:W5:Y:S01]  /*1110*/  LDG.E R10, desc[UR16][R4.64] ;  /* 0x00000010040a7981 */ /* 0x000f62000c1e1900 */
[----:B------:R-:W-:Y:S01]  /*1120*/  UIADD3 UR4, UPT, UPT, UR4, 0x2, URZ ;  /* 0x0000000204047890 */ /* 0x000fe2000fffe0ff */
[----:B----4-:R-:W-:-:S04]  /*1130*/  FMUL R8, R9, R8 ;  /* 0x0000000809087220 */ /* 0x010fc80000400000 */
[----:B-----5:R-:W-:-:S04]  /*1140*/  FFMA R8, R13, R10, -R8 ;  /* 0x0000000a0d087223 */ /* 0x020fc80000000808 */
[----:B--2---:R-:W-:-:S05]  /*1150*/  FADD R21, R21, R8 ;  /* 0x0000000815157221 */ /* 0x004fca0000000000 */
[----:B------:R3:W-:Y:S02]  /*1160*/  STG.E desc[UR16][R2.64+0x4], R21 ;  /* 0x0000041502007986 */ /* 0x0007e4000c101910 */
.L_x_25:
[----:B------:R-:W-:-:S04]  /*1170*/  ULOP3.LUT UR5, UR8, 0x1, URZ, 0xc0, !UPT ;  /* 0x0000000108057892 */ /* 0x000fc8000f8ec0ff */
[----:B------:R-:W-:-:S06]  /*1180*/  UISETP.NE.U32.AND UP0, UPT, UR5, 0x1, UPT ;  /* 0x000000010500788c */ /* 0x000fcc000bf05070 */
[----:B------:R-:W-:-:S13]  /*1190*/  PLOP3.LUT P0, PT, PT, PT, UP0, 0x80, 0x8 ;  /* 0x000000000008781c */ /* 0x000fda0003f0f008 */
[----:B------:R-:W-:Y:S05]  /*11a0*/  @P0 EXIT ;  /* 0x000000000000094d */ /* 0x000fea0003800000 */
[----:B------:R-:W-:Y:S01]  /*11b0*/  IABS R7, UR8 ;  /* 0x0000000800077c13 */ /* 0x000fe20008000000 */
[----:B------:R-:W2:Y:S03]  /*11c0*/  LDCU UR5, c[0x0][0x39c] ;  /* 0x00007380ff0577ac */ /* 0x000ea60008000800 */
[----:B------:R-:W4:Y:S08]  /*11d0*/  I2F.RP R6, R7 ;  /* 0x0000000700067306 */ /* 0x000f300000209400 */
[----:B----4-:R-:W4:Y:S01]  /*11e0*/  MUFU.RCP R6, R6 ;  /* 0x0000000600067308 */ /* 0x010f220000001000 */
[----:B--2---:R-:W-:-:S06]  /*11f0*/  UIMAD UR5, UR4, UR5, URZ ;  /* 0x00000005040572a4 */ /* 0x004fcc000f8e02ff */
[----:B------:R-:W-:Y:S01]  /*1200*/  MOV R4, UR5 ;  /* 0x0000000500047c02 */ /* 0x000fe20008000f00 */
[----:B------:R-:W-:-:S06]  /*1210*/  ULOP3.LUT UR5, UR5, UR8, URZ, 0x3c, !UPT ;  /* 0x0000000805057292 */ /* 0x000fcc000f8e3cff */
[----:B------:R-:W-:Y:S02]  /*1220*/  ISETP.LE.AND P2, PT, RZ, UR5, PT ;  /* 0x00000005ff007c0c */ /* 0x000fe4000bf43270 */
[----:B----4-:R-:W-:-:S06]  /*1230*/  IADD3 R5, PT, PT, R6, 0xffffffe, RZ ;  /* 0x0ffffffe06057810 */ /* 0x010fcc0007ffe0ff */
[----:B------:R-:W2:Y:S02]  /*1240*/  F2I.FTZ.U32.TRUNC.NTZ R5, R5 ;  /* 0x0000000500057305 */ /* 0x000ea4000021f000 */
[----:B--2---:R-:W-:-:S04]  /*1250*/  IMAD.MOV R8, RZ, RZ, -R5 ;  /* 0x000000ffff087224 */ /* 0x004fc800078e0a05 */
[----:B------:R-:W-:Y:S01]  /*1260*/  IMAD R9, R8, R7, RZ ;  /* 0x0000000708097224 */ /* 0x000fe200078e02ff */
[----:B------:R-:W-:Y:S02]  /*1270*/  IABS R8, R4 ;  /* 0x0000000400087213 */ /* 0x000fe40000000000 */
[----:B------:R-:W-:-:S05]  /*1280*/  MOV R4, RZ ;  /* 0x000000ff00047202 */ /* 0x000fca0000000f00 */
[----:B------:R-:W-:Y:S01]  /*1290*/  IMAD.HI.U32 R9, R5, R9, R4 ;  /* 0x0000000905097227 */ /* 0x000fe200078e0004 */
[----:B------:R-:W-:-:S05]  /*12a0*/  MOV R4, R8 ;  /* 0x0000000800047202 */ /* 0x000fca0000000f00 */
[----:B------:R-:W-:Y:S01]  /*12b0*/  IMAD.HI.U32 R8, R9, R4, RZ ;  /* 0x0000000409087227 */ /* 0x000fe200078e00ff */
[----:B------:R-:W-:-:S04]  /*12c0*/  MOV R9, UR9 ;  /* 0x0000000900097c02 */ /* 0x000fc80008000f00 */
[----:B------:R-:W-:Y:S01]  /*12d0*/  IADD3 R5, PT, PT, -R8, RZ, RZ ;  /* 0x000000ff08057210 */ /* 0x000fe20007ffe1ff */
[----:B------:R-:W-:-:S04]  /*12e0*/  IMAD R9, R9, UR4, R0 ;  /* 0x0000000409097c24 */ /* 0x000fc8000f8e0200 */
[----:B------:R-:W-:-:S05]  /*12f0*/  IMAD R4, R7, R5, R4 ;  /* 0x0000000507047224 */ /* 0x000fca00078e0204 */
[----:B------:R-:W-:-:S13]  /*1300*/  ISETP.GT.U32.AND P1, PT, R7, R4, PT ;  /* 0x000000040700720c */ /* 0x000fda0003f24070 */
[----:B------:R-:W-:Y:S01]  /*1310*/  @!P1 IMAD.IADD R4, R4, 0x1, -R7 ;  /* 0x0000000104049824 */ /* 0x000fe200078e0a07 */
[----:B------:R-:W-:Y:S02]  /*1320*/  @!P1 IADD3 R8, PT, PT, R8, 0x1, RZ ;  /* 0x0000000108089810 */ /* 0x000fe40007ffe0ff */
[----:B------:R-:W-:Y:S02]  /*1330*/  ISETP.NE.AND P1, PT, RZ, UR8, PT ;  /* 0x00000008ff007c0c */ /* 0x000fe4000bf25270 */
[----:B------:R-:W-:Y:S02]  /*1340*/  ISETP.GE.U32.AND P0, PT, R4, R7, PT ;  /* 0x000000070400720c */ /* 0x000fe40003f06070 */
[----:B------:R-:W2:Y:S08]  /*1350*/  LDC.64 R6, c[0x0][0x388] ;  /* 0x0000e200ff067b82 */ /* 0x000eb00000000a00 */
[----:B------:R-:W4:Y:S03]  /*1360*/  LDC.64 R4, c[0x0][0x390] ;  /* 0x0000e400ff047b82 */ /* 0x000f260000000a00 */
[----:B------:R-:W-:-:S04]  /*1370*/  @P0 IADD3 R8, PT, PT, R8, 0x1, RZ ;  /* 0x0000000108080810 */ /* 0x000fc80007ffe0ff */
[----:B------:R-:W-:Y:S02]  /*1380*/  @!P2 IADD3 R8, PT, PT, -R8, RZ, RZ ;  /* 0x000000ff0808a210 */ /* 0x000fe40007ffe1ff */
[----:B------:R-:W-:Y:S01]  /*1390*/  @!P1 LOP3.LUT R8, RZ, UR8, RZ, 0x33, !PT ;  /* 0x00000008ff089c12 */ /* 0x000fe2000f8e33ff */
[----:B--2---:R-:W-:-:S05]  /*13a0*/  IMAD.WIDE R6, R9, 0x8, R6 ;  /* 0x0000000809067825 */ /* 0x004fca00078e0206 */
[----:B-1----:R-:W2:Y:S01]  /*13b0*/  LDG.E.64 R12, desc[UR16][R6.64] ;  /* 0x00000010060c7981 */ /* 0x002ea2000c1e1b00 */
[----:B----4-:R-:W-:-:S05]  /*13c0*/  IMAD.WIDE R4, R8, 0x8, R4 ;  /* 0x0000000808047825 */ /* 0x010fca00078e0204 */
[----:B------:R-:W2:Y:S02]  /*13d0*/  LDG.E.64 R8, desc[UR16][R4.64] ;  /* 0x0000001004087981 */ /* 0x000ea4000c1e1b00 */
[----:B--2---:R-:W-:-:S04]  /*13e0*/  FMUL R11, R13, R9 ;  /* 0x000000090d0b7220 */ /* 0x004fc80000400000 */
[----:B------:R-:W-:-:S04]  /*13f0*/  FFMA R8, R12, R8, R11 ;  /* 0x000000080c087223 */ /* 0x000fc8000000000b */
[----:B---3--:R-:W-:-:S05]  /*1400*/  FADD R19, R8, R19 ;  /* 0x0000001308137221 */ /* 0x008fca0000000000 */
[----:B------:R-:W-:Y:S04]  /*1410*/  STG.E desc[UR16][R2.64], R19 ;  /* 0x0000001302007986 */ /* 0x000fe8000c101910 */
[----:B------:R-:W2:Y:S04]  /*1420*/  LDG.E R0, desc[UR16][R6.64] ;  /* 0x0000001006007981 */ /* 0x000ea8000c1e1900 */
[----:B------:R-:W3:Y:S01]  /*1430*/  LDG.E R8, desc[UR16][R4.64] ;  /* 0x0000001004087981 */ /* 0x000ee2000c1e1900 */
[----:B--2---:R-:W-:-:S04]  /*1440*/  FMUL R0, R9, R0 ;  /* 0x0000000009007220 */ /* 0x004fc80000400000 */
[----:B---3--:R-:W-:-:S04]  /*1450*/  FFMA R0, R13, R8, -R0 ;  /* 0x000000080d007223 */ /* 0x008fc80000000800 */
[----:B------:R-:W-:-:S05]  /*1460*/  FADD R21, R0, R21 ;  /* 0x0000001500157221 */ /* 0x000fca0000000000 */
[----:B------:R-:W-:Y:S01]  /*1470*/  STG.E desc[UR16][R2.64+0x4], R21 ;  /* 0x0000041502007986 */ /* 0x000fe2000c101910 */
[----:B------:R-:W-:Y:S05]  /*1480*/  EXIT ;  /* 0x000000000000794d */ /* 0x000fea0003800000 */
.L_x_26:
        /* <DEDUP_REMOVED lines=15> */
.L_x_36:


//--------------------- .text._Z11makecomplexP6float2Pfiii --------------------------
	.section	.text._Z11makecomplexP6float2Pfiii,"ax",@progbits
	.align	128
        .global         _Z11makecomplexP6float2Pfiii
        .type           _Z11makecomplexP6float2Pfiii,@function
        .size           _Z11makecomplexP6float2Pfiii,(.L_x_37 - _Z11makecomplexP6float2Pfiii)
        .other          _Z11makecomplexP6float2Pfiii,@"STO_CUDA_ENTRY STV_DEFAULT"
_Z11makecomplexP6float2Pfiii:
.text._Z11makecomplexP6float2Pfiii:
        /* <DEDUP_REMOVED lines=21> */
[----:B------:R-:W-:-:S04]  /*0150*/  IMAD R5, R5, UR9, R4 ;  /* 0x0000000905057c24 */ /* 0x000fc8000f8e0204 */
[----:B------:R-:W-:Y:S02]  /*0160*/  IMAD R7, R5, UR8, R0 ;  /* 0x0000000805077c24 */ /* 0x000fe4000f8e0200 */
[----:B------:R-:W2:Y:S02]  /*0170*/  LDC.64 R4, c[0x0][0x380] ;  /* 0x0000e000ff047b82 */ /* 0x000ea40000000a00 */
[----:B0-----:R-:W-:-:S05]  /*0180*/  IMAD.WIDE R2, R7, 0x4, R2 ;  /* 0x0000000407027825 */ /* 0x001fca00078e0202 */
[----:B-1----:R-:W3:Y:S01]  /*0190*/  LDG.E R8, desc[UR4][R2.64] ;  /* 0x0000000402087981 */ /* 0x002ee2000c1e1900 */
[----:B------:R-:W-:Y:S02]  /*01a0*/  HFMA2 R9, -RZ, RZ, 0, 0 ;  /* 0x00000000ff097431 */ /* 0x000fe400000001ff */
[----:B--2---:R-:W-:-:S05]  /*01b0*/  IMAD.WIDE R4, R7, 0x8, R4 ;  /* 0x0000000807047825 */ /* 0x004fca00078e0204 */
[----:B---3--:R-:W-:Y:S01]  /*01c0*/  STG.E.64 desc[UR4][R4.64], R8 ;  /* 0x0000000804007986 */ /* 0x008fe2000c101b04 */
[----:B------:R-:W-:Y:S05]  /*01d0*/  EXIT ;  /* 0x000000000000794d */ /* 0x000fea0003800000 */
.L_x_27:
        /* <DEDUP_REMOVED lines=10> */
.L_x_37:


//--------------------- .text._Z7addrealPfP6float2fiii --------------------------
	.section	.text._Z7addrealPfP6float2fiii,"ax",@progbits
	.align	128
        .global         _Z7addrealPfP6float2fiii
        .type           _Z7addrealPfP6float2fiii,@function
        .size           _Z7addrealPfP6float2fiii,(.L_x_38 - _Z7addrealPfP6float2fiii)
        .other          _Z7addrealPfP6float2fiii,@"STO_CUDA_ENTRY STV_DEFAULT"
_Z7addrealPfP6float2fiii:
.text._Z7addrealPfP6float2fiii:
[----:B------:R-:W-:Y:S01]  /*0000*/  LDC R1, c[0x0][0x37c] ;  /* 0x0000df00ff017b82 */ /* 0x000fe20000000800 */
[----:B------:R-:W0:Y:S01]  /*0010*/  S2R R6, SR_CTAID.Y ;  /* 0x0000000000067919 */ /* 0x000e220000002600 */
[----:B------:R-:W1:Y:S01]  /*0020*/  LDCU UR4, c[0x0][0x360] ;  /* 0x00006c00ff0477ac */ /* 0x000e620008000800 */
[----:B------:R-:W0:Y:S01]  /*0030*/  S2R R5, SR_TID.Y ;  /* 0x0000000000057919 */ /* 0x000e220000002200 */
[----:B------:R-:W0:Y:S01]  /*0040*/  LDCU UR5, c[0x0][0x364] ;  /* 0x00006c80ff0577ac */ /* 0x000e220008000800 */
[----:B------:R-:W1:Y:S01]  /*0050*/  S2R R0, SR_CTAID.X ;  /* 0x0000000000007919 */ /* 0x000e620000002500 */
[----:B------:R-:W2:Y:S01]  /*0060*/  LDCU.64 UR8, c[0x0][0x398] ;  /* 0x00007300ff0877ac */ /* 0x000ea20008000a00 */
[----:B------:R-:W1:Y:S01]  /*0070*/  S2R R3, SR_TID.X ;  /* 0x0000000000037919 */ /* 0x000e620000002100 */
[----:B------:R-:W3:Y:S01]  /*0080*/  LDCU UR6, c[0x0][0x368] ;  /* 0x00006d00ff0677ac */ /* 0x000ee20008000800 */
[----:B------:R-:W3:Y:S01]  /*0090*/  S2R R7, SR_CTAID.Z ;  /* 0x0000000000077919 */ /* 0x000ee20000002700 */
[----:B------:R-:W4:Y:S01]  /*00a0*/  LDCU UR7, c[0x0][0x394] ;  /* 0x00007280ff0777ac */ /* 0x000f220008000800 */
[----:B------:R-:W3:Y:S01]  /*00b0*/  S2R R2, SR_TID.Z ;  /* 0x0000000000027919 */ /* 0x000ee20000002300 */
[----:B0-----:R-:W-:-:S05]  /*00c0*/  IMAD R6, R6, UR5, R5 ;  /* 0x0000000506067c24 */ /* 0x001fca000f8e0205 */
[----:B--2---:R-:W-:Y:S01]  /*00d0*/  ISETP.GE.AND P0, PT, R6, UR8, PT ;  /* 0x0000000806007c0c */ /* 0x004fe2000bf06270 */
[----:B-1----:R-:W-:-:S05]  /*00e0*/  IMAD R0, R0, UR4, R3 ;  /* 0x0000000400007c24 */ /* 0x002fca000f8e0203 */
[----:B----4-:R-:W-:Y:S01]  /*00f0*/  ISETP.GE.OR P0, PT, R0, UR7, P0 ;  /* 0x0000000700007c0c */ /* 0x010fe20008706670 */
[----:B---3--:R-:W-:-:S05]  /*0100*/  IMAD R7, R7, UR6, R2 ;  /* 0x0000000607077c24 */ /* 0x008fca000f8e0202 */
[----:B------:R-:W-:-:S13]  /*0110*/  ISETP.GE.OR P0, PT, R7, UR9, P0 ;  /* 0x0000000907007c0c */ /* 0x000fda0008706670 */
[----:B------:R-:W-:Y:S05]  /*0120*/  @P0 EXIT ;  /* 0x000000000000094d */ /* 0x000fea0003800000 */
[----:B------:R-:W0:Y:S01]  /*0130*/  LDC.64 R2, c[0x0][0x388] ;  /* 0x0000e200ff027b82 */ /* 0x000e220000000a00 */
[----:B------:R-:W1:Y:S01]  /*0140*/  LDCU.64 UR4, c[0x0][0x358] ;  /* 0x00006b00ff0477ac */ /* 0x000e620008000a00 */
[----:B------:R-:W-:Y:S01]  /*0150*/  IMAD R7, R7, UR8, R6 ;  /* 0x0000000807077c24 */ /* 0x000fe2000f8e0206 */
[----:B------:R-:W2:Y:S03]  /*0160*/  LDCU UR6, c[0x0][0x390] ;  /* 0x00007200ff0677ac */ /* 0x000ea60008000800 */
[----:B------:R-:W-:Y:S02]  /*0170*/  IMAD R7, R7, UR7, R0 ;  /* 0x0000000707077c24 */ /* 0x000fe4000f8e0200 */
[----:B------:R-:W3:Y:S02]  /*0180*/  LDC.64 R4, c[0x0][0x380] ;  /* 0x0000e000ff047b82 */ /* 0x000ee40000000a00 */
[----:B0-----:R-:W-:-:S06]  /*0190*/  IMAD.WIDE R2, R7, 0x8, R2 ;  /* 0x0000000807027825 */ /* 0x001fcc00078e0202 */
[----:B-1----:R-:W2:Y:S01]  /*01a0*/  LDG.E R2, desc[UR4][R2.64] ;  /* 0x0000000402027981 */ /* 0x002ea2000c1e1900 */
[----:B---3--:R-:W-:-:S05]  /*01b0*/  IMAD.WIDE R4, R7, 0x4, R4 ;  /* 0x0000000407047825 */ /* 0x008fca00078e0204 */
[----:B------:R-:W2:Y:S02]  /*01c0*/  LDG.E R7, desc[UR4][R4.64] ;  /* 0x0000000404077981 */ /* 0x000ea4000c1e1900 */
[----:B--2---:R-:W-:-:S05]  /*01d0*/  FFMA R7, R2, UR6, R7 ;  /* 0x0000000602077c23 */ /* 0x004fca0008000007 */
[----:B------:R-:W-:Y:S01]  /*01e0*/  STG.E desc[UR4][R4.64], R7 ;  /* 0x0000000704007986 */ /* 0x000fe2000c101904 */
[----:B------:R-:W-:Y:S05]  /*01f0*/  EXIT ;  /* 0x000000000000794d */ /* 0x000fea0003800000 */
.L_x_28:
        /* <DEDUP_REMOVED lines=16> */
.L_x_38:


//--------------------- .text._Z3divPfS_P6float4ffiii --------------------------
	.section	.text._Z3divPfS_P6float4ffiii,"ax",@progbits
	.align	128
        .global         _Z3divPfS_P6float4ffiii
        .type           _Z3divPfS_P6float4ffiii,@function
        .size           _Z3divPfS_P6float4ffiii,(.L_x_39 - _Z3divPfS_P6float4ffiii)
        .other          _Z3divPfS_P6float4ffiii,@"STO_CUDA_ENTRY STV_DEFAULT"
_Z3divPfS_P6float4ffiii:
.text._Z3divPfS_P6float4ffiii:
[----:B------:R-:W-:Y:S08]  /*0000*/  LDC R1, c[0x0][0x37c] ;  /* 0x0000df00ff017b82 */ /* 0x000ff00000000800 */
[----:B------:R-:W0:Y:S01]  /*0010*/  LDC R2, c[0x0][0x3a4] ;  /* 0x0000e900ff027b82 */ /* 0x000e220000000800 */
[----:B------:R-:W1:Y:S01]  /*0020*/  S2R R10, SR_TID.Z ;  /* 0x00000000000a7919 */ /* 0x000e620000002300 */
[----:B------:R-:W2:Y:S01]  /*0030*/  LDCU UR6, c[0x0][0x3a8] ;  /* 0x00007500ff0677ac */ /* 0x000ea20008000800 */
[----:B------:R-:W3:Y:S05]  /*0040*/  S2R R13, SR_TID.Y ;  /* 0x00000000000d7919 */ /* 0x000eea0000002200 */
[----:B------:R-:W4:Y:S08]  /*0050*/  LDC R3, c[0x0][0x360] ;  /* 0x0000d800ff037b82 */ /* 0x000f300000000800 */
[----:B------:R-:W3:Y:S01]  /*0060*/  LDC R8, c[0x0][0x364] ;  /* 0x0000d900ff087b82 */ /* 0x000ee20000000800 */
[----:B0-----:R-:W-:-:S07]  /*0070*/  IABS R4, R2 ;  /* 0x0000000200047213 */ /* 0x001fce0000000000 */
[----:B------:R-:W1:Y:S01]  /*0080*/  S2UR UR4, SR_CTAID.Z ;  /* 0x00000000000479c3 */ /* 0x000e620000002700 */
[----:B------:R-:W0:Y:S07]  /*0090*/  I2F.RP R0, R4 ;  /* 0x0000000400007306 */ /* 0x000e2e0000209400 */
[----:B------:R-:W1:Y:S08]  /*00a0*/  LDC R5, c[0x0][0x368] ;  /* 0x0000da00ff057b82 */ /* 0x000e700000000800 */
[----:B------:R-:W3:Y:S01]  /*00b0*/  S2UR UR5, SR_CTAID.Y ;  /* 0x00000000000579c3 */ /* 0x000ee20000002600 */
[----:B0-----:R-:W0:Y:S01]  /*00c0*/  MUFU.RCP R0, R0 ;  /* 0x0000000000007308 */ /* 0x001e220000001000 */
[----:B-1----:R-:W-:-:S06]  /*00d0*/  IMAD R5, R5, UR4, R10 ;  /* 0x0000000405057c24 */ /* 0x002fcc000f8e020a */
[----:B------:R-:W4:Y:S01]  /*00e0*/  S2UR UR4, SR_CTAID.X ;  /* 0x00000000000479c3 */ /* 0x000f220000002500 */
[----:B0-----:R-:W-:Y:S01]  /*00f0*/  VIADD R6, R0, 0xffffffe ;  /* 0x0ffffffe00067836 */ /* 0x001fe20000000000 */
[----:B------:R-:W-:-:S03]  /*0100*/  IABS R11, R5 ;  /* 0x00000005000b7213 */ /* 0x000fc60000000000 */
[----:B------:R0:W1:Y:S01]  /*0110*/  F2I.FTZ.U32.TRUNC.NTZ R7, R6 ;  /* 0x0000000600077305 */ /* 0x000062000021f000 */
[----:B---3--:R-:W-:Y:S02]  /*0120*/  IMAD R8, R8, UR5, R13 ;  /* 0x0000000508087c24 */ /* 0x008fe4000f8e020d */
[----:B0-----:R-:W-:Y:S02]  /*0130*/  HFMA2 R6, -RZ, RZ, 0, 0 ;  /* 0x00000000ff067431 */ /* 0x001fe400000001ff */
[----:B-1----:R-:W-:-:S04]  /*0140*/  IMAD.MOV R9, RZ, RZ, -R7 ;  /* 0x000000ffff097224 */ /* 0x002fc800078e0a07 */
[----:B------:R-:W-:-:S04]  /*0150*/  IMAD R9, R9, R4, RZ ;  /* 0x0000000409097224 */ /* 0x000fc800078e02ff */
[----:B------:R-:W-:Y:S01]  /*0160*/  IMAD.HI.U32 R7, R7, R9, R6 ;  /* 0x0000000907077227 */ /* 0x000fe200078e0006 */
[-C--:B------:R-:W-:Y:S01]  /*0170*/  LOP3.LUT R6, R5, R2.reuse, RZ, 0x3c, !PT ;  /* 0x0000000205067212 */ /* 0x080fe200078e3cff */
[----:B------:R-:W0:Y:S03]  /*0180*/  LDC R9, c[0x0][0x3a0] ;  /* 0x0000e800ff097b82 */ /* 0x000e260000000800 */
[----:B------:R-:W-:Y:S01]  /*0190*/  ISETP.GE.AND P0, PT, R6, RZ, PT ;  /* 0x000000ff0600720c */ /* 0x000fe20003f06270 */
[----:B------:R-:W-:Y:S01]  /*01a0*/  IMAD.HI.U32 R7, R7, R11, RZ ;  /* 0x0000000b07077227 */ /* 0x000fe200078e00ff */
[----:B------:R-:W-:-:S03]  /*01b0*/  LOP3.LUT R6, RZ, R2, RZ, 0x33, !PT ;  /* 0x00000002ff067212 */ /* 0x000fc600078e33ff */
[----:B------:R-:W-:-:S04]  /*01c0*/  IMAD.MOV R0, RZ, RZ, -R7 ;  /* 0x000000ffff007224 */ /* 0x000fc800078e0a07 */
[C---:B------:R-:W-:Y:S02]  /*01d0*/  IMAD R11, R4.reuse, R0, R11 ;  /* 0x00000000040b7224 */ /* 0x040fe400078e020b */
[----:B------:R-:W4:Y:S03]  /*01e0*/  S2R R0, SR_TID.X ;  /* 0x0000000000007919 */ /* 0x000f260000002100 */
[----:B------:R-:W-:-:S13]  /*01f0*/  ISETP.GT.U32.AND P2, PT, R4, R11, PT ;  /* 0x0000000b0400720c */ /* 0x000fda0003f44070 */
[----:B------:R-:W-:Y:S01]  /*0200*/  @!P2 IMAD.IADD R11, R11, 0x1, -R4 ;  /* 0x000000010b0ba824 */ /* 0x000fe200078e0a04 */
[----:B------:R-:W-:-:S04]  /*0210*/  @!P2 IADD3 R7, PT, PT, R7, 0x1, RZ ;  /* 0x000000010707a810 */ /* 0x000fc80007ffe0ff */
[----:B------:R-:W-:Y:S01]  /*0220*/  ISETP.GE.U32.AND P1, PT, R11, R4, PT ;  /* 0x000000040b00720c */ /* 0x000fe20003f26070 */
[----:B----4-:R-:W-:-:S12]  /*0230*/  IMAD R0, R3, UR4, R0 ;  /* 0x0000000403007c24 */ /* 0x010fd8000f8e0200 */
[----:B------:R-:W-:Y:S01]  /*0240*/  @P1 VIADD R7, R7, 0x1 ;  /* 0x0000000107071836 */ /* 0x000fe20000000000 */
[----:B------:R-:W-:Y:S02]  /*0250*/  ISETP.NE.AND P1, PT, R2, RZ, PT ;  /* 0x000000ff0200720c */ /* 0x000fe40003f25270 */
[----:B------:R-:W-:Y:S01]  /*0260*/  VIMNMX R10, PT, PT, R0, R8, !PT ;  /* 0x00000008000a7248 */ /* 0x000fe20007fe0100 */
[----:B------:R-:W-:-:S05]  /*0270*/  @!P0 IMAD.MOV R7, RZ, RZ, -R7 ;  /* 0x000000ffff078224 */ /* 0x000fca00078e0a07 */
[----:B------:R-:W-:-:S04]  /*0280*/  SEL R3, R6, R7, !P1 ;  /* 0x0000000706037207 */ /* 0x000fc80004800000 */
[----:B--2---:R-:W-:-:S04]  /*0290*/  ISETP.GE.AND P0, PT, R3, UR6, PT ;  /* 0x0000000603007c0c */ /* 0x004fc8000bf06270 */
[----:B0-----:R-:W-:-:S04]  /*02a0*/  ISETP.GE.OR P0, PT, R10, R9, P0 ;  /* 0x000000090a00720c */ /* 0x001fc80000706670 */
[----:B------:R-:W-:-:S13]  /*02b0*/  ISETP.LT.OR P0, PT, R2, RZ, P0 ;  /* 0x000000ff0200720c */ /* 0x000fda0000701670 */
[----:B------:R-:W-:Y:S05]  /*02c0*/  @P0 EXIT ;  /* 0x000000000000094d */ /* 0x000fea0003800000 */
[----:B------:R-:W-:Y:S01]  /*02d0*/  ISETP.GE.AND P2, PT, R5, RZ, PT ;  /* 0x000000ff0500720c */ /* 0x000fe20003f46270 */
[----:B------:R-:W0:Y:S01]  /*02e0*/  LDCU.64 UR4, c[0x0][0x358] ;  /* 0x00006b00ff0477ac */ /* 0x000e220008000a00 */
[----:B------:R-:W-:Y:S02]  /*02f0*/  ISETP.GT.U32.AND P0, PT, R4, R11, PT ;  /* 0x0000000b0400720c */ /* 0x000fe40003f04070 */
[----:B------:R-:W-:Y:S01]  /*0300*/  IADD3 R4, PT, PT, R11, -R4, RZ ;  /* 0x800000040b047210 */ /* 0x000fe20007ffe0ff */
[----:B------:R-:W-:Y:S01]  /*0310*/  IMAD R14, R9, R9, R9 ;  /* 0x00000009090e7224 */ /* 0x000fe200078e0209 */
[----:B------:R-:W1:Y:S02]  /*0320*/  LDCU.128 UR8, c[0x0][0x390] ;  /* 0x00007200ff0877ac */ /* 0x000e640008000c00 */
[----:B------:R-:W-:Y:S02]  /*0330*/  SEL R5, R4, R11, !P0 ;  /* 0x0000000b04057207 */ /* 0x000fe40004000000 */
[----:B------:R-:W2:Y:S03]  /*0340*/  LDC.64 R10, c[0x0][0x388] ;  /* 0x0000e200ff0a7b82 */ /* 0x000ea60000000a00 */
[----:B------:R-:W-:-:S05]  /*0350*/  @!P2 IMAD.MOV R5, RZ, RZ, -R5 ;  /* 0x000000ffff05a224 */ /* 0x000fca00078e0a05 */
[----:B------:R-:W-:Y:S01]  /*0360*/  SEL R12, R6, R5, !P1 ;  /* 0x00000005060c7207 */ /* 0x000fe20004800000 */
[----:B------:R-:W-:Y:S01]  /*0370*/  VIADD R13, R9, 0x1 ;  /* 0x00000001090d7836 */ /* 0x000fe20000000000 */
[----:B------:R-:W3:Y:S03]  /*0380*/  LDC.64 R6, c[0x0][0x380] ;  /* 0x0000e000ff067b82 */ /* 0x000ee60000000a00 */
[----:B------:R-:W-:-:S04]  /*0390*/  IMAD R4, R3, R2, R12 ;  /* 0x0000000203047224 */ /* 0x000fc800078e020c */
[----:B------:R-:W-:-:S04]  /*03a0*/  IMAD R4, R4, R9, R8 ;  /* 0x0000000904047224 */ /* 0x000fc800078e0208 */
[----:B------:R-:W-:Y:S01]  /*03b0*/  IMAD R15, R4, R9, R0 ;  /* 0x00000009040f7224 */ /* 0x000fe200078e0200 */
[----:B------:R-:W-:Y:S01]  /*03c0*/  IADD3 R19, PT, PT, R13, R14, RZ ;  /* 0x0000000e0d137210 */ /* 0x000fe20007ffe0ff */
[----:B------:R-:W4:Y:S02]  /*03d0*/  LDC.64 R4, c[0x0][0x390] ;  /* 0x0000e400ff047b82 */ /* 0x000f240000000a00 */
[----:B--2---:R-:W-:-:S06]  /*03e0*/  IMAD.WIDE R10, R15, 0x4, R10 ;  /* 0x000000040f0a7825 */ /* 0x004fcc00078e020a */
[----:B0-----:R0:W2:Y:S01]  /*03f0*/  LDG.E R11, desc[UR4][R10.64] ;  /* 0x000000040a0b7981 */ /* 0x0010a2000c1e1900 */
[----:B------:R-:W-:Y:S02]  /*0400*/  IMAD R17, R8, R9, R8 ;  /* 0x0000000908117224 */ /* 0x000fe400078e0208 */
[----:B------:R-:W-:Y:S02]  /*0410*/  IMAD R8, R19, R2, R19 ;  /* 0x0000000213087224 */ /* 0x000fe400078e0213 */
[----:B------:R-:W-:Y:S01]  /*0420*/  IMAD R2, R12, R19, RZ ;  /* 0x000000130c027224 */ /* 0x000fe200078e02ff */
[----:B------:R-:W-:Y:S01]  /*0430*/  IADD3 R9, PT, PT, R0, R17, R13 ;  /* 0x0000001100097210 */ /* 0x000fe20007ffe00d */
[----:B------:R-:W-:Y:S02]  /*0440*/  IMAD R3, R3, R8, RZ ;  /* 0x0000000803037224 */ /* 0x000fe400078e02ff */
[----:B---3--:R-:W-:-:S04]  /*0450*/  IMAD.WIDE R6, R15, 0x4, R6 ;  /* 0x000000040f067825 */ /* 0x008fc800078e0206 */
[----:B0-----:R-:W-:Y:S02]  /*0460*/  IMAD.IADD R10, R19, 0x1, R2 ;  /* 0x00000001130a7824 */ /* 0x001fe400078e0202 */
[----:B------:R-:W-:-:S03]  /*0470*/  IMAD.IADD R13, R8, 0x1, R3 ;  /* 0x00000001080d7824 */ /* 0x000fc600078e0203 */
[----:B------:R-:W-:-:S05]  /*0480*/  IADD3 R8, PT, PT, R10, R9, RZ ;  /* 0x000000090a087210 */ /* 0x000fca0007ffe0ff */
[----:B------:R-:W-:-:S04]  /*0490*/  IMAD.IADD R19, R13, 0x1, R8 ;  /* 0x000000010d137824 */ /* 0x000fc800078e0208 */
[----:B----4-:R-:W-:Y:S01]  /*04a0*/  IMAD.WIDE R4, R19, 0x10, R4 ;  /* 0x0000001013047825 */ /* 0x010fe200078e0204 */
[----:B--2---:R0:W-:Y:S04]  /*04b0*/  STG.E desc[UR4][R6.64], R11 ;  /* 0x0000000b06007986 */ /* 0x0041e8000c101904 */
[----:B------:R-:W2:Y:S04]  /*04c0*/  LDG.E R12, desc[UR4][R4.64] ;  /* 0x00000004040c7981 */ /* 0x000ea8000c1e1900 */
[----:B------:R-:W2:Y:S01]  /*04d0*/  LDG.E R15, desc[UR4][R4.64+0x10] ;  /* 0x00001004040f7981 */ /* 0x000ea2000c1e1900 */
[----:B------:R-:W-:-:S02]  /*04e0*/  IADD3 R16, P0, P1, R10, R17, R0 ;  /* 0x000000110a107210 */ /* 0x000fc4000791e000 */
[----:B------:R-:W-:Y:S02]  /*04f0*/  SHF.R.S32.HI R14, RZ, 0x1f, R0 ;  /* 0x0000001fff0e7819 */ /* 0x000fe40000011400 */
[----:B------:R-:W-:Y:S02]  /*0500*/  SHF.R.S32.HI R17, RZ, 0x1f, R17 ;  /* 0x0000001fff117819 */ /* 0x000fe40000011411 */
[----:B------:R-:W-:Y:S02]  /*0510*/  SHF.R.S32.HI R10, RZ, 0x1f, R10 ;  /* 0x0000001fff0a7819 */ /* 0x000fe4000001140a */
[----:B------:R-:W-:Y:S02]  /*0520*/  SHF.R.S32.HI R0, RZ, 0x1f, R13 ;  /* 0x0000001fff007819 */ /* 0x000fe4000001140d */
[----:B------:R-:W-:Y:S02]  /*0530*/  IADD3.X R17, PT, PT, R10, R17, R14, P0, P1 ;  /* 0x000000110a117210 */ /* 0x000fe400007e240e */
[----:B------:R-:W-:Y:S01]  /*0540*/  IADD3 R10, P0, PT, R13, R16, RZ ;  /* 0x000000100d0a7210 */ /* 0x000fe20007f1e0ff */
[----:B--2---:R-:W-:-:S03]  /*0550*/  FADD R12, R12, -R15 ;  /* 0x8000000f0c0c7221 */ /* 0x004fc60000000000 */
[----:B------:R-:W-:Y:S02]  /*0560*/  IADD3.X R15, PT, PT, R0, R17, RZ, P0, !PT ;  /* 0x00000011000f7210 */ /* 0x000fe400007fe4ff */
[----:B-1----:R-:W-:Y:S01]  /*0570*/  LEA R14, P0, R10, UR8, 0x4 ;  /* 0x000000080a0e7c11 */ /* 0x002fe2000f8020ff */
[----:B------:R-:W-:-:S03]  /*0580*/  FMUL R12, R12, UR10 ;  /* 0x0000000a0c0c7c20 */ /* 0x000fc60008400000 */
[----:B------:R-:W-:Y:S01]  /*0590*/  LEA.HI.X R15, R10, UR9, R15, 0x4, P0 ;  /* 0x000000090a0f7c11 */ /* 0x000fe200080f240f */
[----:B------:R-:W-:-:S05]  /*05a0*/  FFMA R17, R12, -0.5, R11 ;  /* 0xbf0000000c117823 */ /* 0x000fca000000000b */
[----:B------:R1:W-:Y:S04]  /*05b0*/  STG.E desc[UR4][R6.64], R17 ;  /* 0x0000001106007986 */ /* 0x0003e8000c101904 */
[----:B------:R-:W2:Y:S04]  /*05c0*/  LDG.E R14, desc[UR4][R14.64+0x14] ;  /* 0x000014040e0e7981 */ /* 0x000ea8000c1e1900 */
[----:B0-----:R-:W2:Y:S01]  /*05d0*/  LDG.E R11, desc[UR4][R4.64+0x14] ;  /* 0x00001404040b7981 */ /* 0x001ea2000c1e1900 */
[--C-:B------:R-:W-:Y:S02]  /*05e0*/  IADD3 R13, P0, P1, R13, R2, R9.reuse ;  /* 0x000000020d0d7210 */ /* 0x100fe4000791e009 */
[----:B------:R-:W-:-:S02]  /*05f0*/  SHF.R.S32.HI R10, RZ, 0x1f, R9 ;  /* 0x0000001fff0a7819 */ /* 0x000fc40000011409 */
[----:B------:R-:W-:-:S04]  /*0600*/  SHF.R.S32.HI R9, RZ, 0x1f, R2 ;  /* 0x0000001fff097819 */ /* 0x000fc80000011402 */
[----:B------:R-:W-:Y:S02]  /*0610*/  IADD3.X R2, PT, PT, R0, R9, R10, P0, P1 ;  /* 0x0000000900027210 */ /* 0x000fe400007e240a */
[----:B------:R-:W-:Y:S01]  /*0620*/  LEA R10, P0, R13, UR8, 0x4 ;  /* 0x000000080d0a7c11 */ /* 0x000fe2000f8020ff */
[----:B--2---:R-:W-:-:S04]  /*0630*/  FADD R11, R14, -R11 ;  /* 0x8000000b0e0b7221 */ /* 0x004fc80000000000 */
[----:B------:R-:W-:Y:S01]  /*0640*/  FMUL R0, R11, UR10 ;  /* 0x0000000a0b007c20 */ /* 0x000fe20008400000 */
[----:B------:R-:W-:-:S03]  /*0650*/  LEA.HI.X R11, R13, UR9, R2, 0x4, P0 ;  /* 0x000000090d0b7c11 */ /* 0x000fc600080f2402 */
[----:B-1----:R-:W-:-:S05]  /*0660*/  FFMA R17, R0, -0.5, R17 ;  /* 0xbf00000000117823 */ /* 0x002fca0000000011 */
[----:B------:R-:W-:Y:S04]  /*0670*/  STG.E desc[UR4][R6.64], R17 ;  /* 0x0000001106007986 */ /* 0x000fe8000c101904 */
[----:B------:R-:W2:Y:S04]  /*0680*/  LDG.E R10, desc[UR4][R10.64+0x18] ;  /* 0x000018040a0a7981 */ /* 0x000ea8000c1e1900 */
[----:B------:R-:W2:Y:S01]  /*0690*/  LDG.E R9, desc[UR4][R4.64+0x18] ;  /* 0x0000180404097981 */ /* 0x000ea2000c1e1900 */
[----:B------:R-:W-:Y:S02]  /*06a0*/  SHF.R.S32.HI R0, RZ, 0x1f, R8 ;  /* 0x0000001fff007819 */ /* 0x000fe40000011408 */
[----:B------:R-:W-:-:S04]  /*06b0*/  IADD3 R8, P0, PT, R3, R8, RZ ;  /* 0x0000000803087210 */ /* 0x000fc80007f1e0ff */
[----:B------:R-:W-:Y:S02]  /*06c0*/  LEA.HI.X.SX32 R3, R3, R0, 0x1, P0 ;  /* 0x0000000003037211 */ /* 0x000fe400000f0eff */
[----:B------:R-:W-:-:S04]  /*06d0*/  LEA R2, P0, R8, UR8, 0x4 ;  /* 0x0000000808027c11 */ /* 0x000fc8000f8020ff */
[----:B------:R-:W-:Y:S01]  /*06e0*/  LEA.HI.X R3, R8, UR9, R3, 0x4, P0 ;  /* 0x0000000908037c11 */ /* 0x000fe200080f2403 */
[----:B--2---:R-:W-:-:S04]  /*06f0*/  FADD R9, R10, -R9 ;  /* 0x800000090a097221 */ /* 0x004fc80000000000 */
[----:B------:R-:W-:-:S04]  /*0700*/  FMUL.D2 R0, R9, UR10 ;  /* 0x0000000a09007c20 */ /* 0x000fc80008300000 */
[----:B------:R-:W-:-:S05]  /*0710*/  FFMA R9, -R0, UR11, R17 ;  /* 0x0000000b00097c23 */ /* 0x000fca0008000111 */
[----:B------:R-:W-:Y:S04]  /*0720*/  STG.E desc[UR4][R6.64], R9 ;  /* 0x0000000906007986 */ /* 0x000fe8000c101904 */
[----:B------:R-:W2:Y:S04]  /*0730*/  LDG.E R11, desc[UR4][R4.64+0x1c] ;  /* 0x00001c04040b7981 */ /* 0x000ea8000c1e1900 */
[----:B------:R-:W2:Y:S02]  /*0740*/  LDG.E R2, desc[UR4][R2.64+0x1c] ;  /* 0x00001c0402027981 */ /* 0x000ea4000c1e1900 */
[----:B--2---:R-:W-:-:S04]  /*0750*/  FADD R11, R2, -R11 ;  /* 0x8000000b020b7221 */ /* 0x004fc80000000000 */
[----:B------:R-:W-:-:S04]  /*0760*/  FMUL R0, R11, UR10 ;  /* 0x0000000a0b007c20 */ /* 0x000fc80008400000 */
[----:B------:R-:W-:-:S05]  /*0770*/  FFMA R11, R0, -0.5, R9 ;  /* 0xbf000000000b7823 */ /* 0x000fca0000000009 */
[----:B------:R-:W-:Y:S01]  /*0780*/  STG.E desc[UR4][R6.64], R11 ;  /* 0x0000000b06007986 */ /* 0x000fe2000c101904 */
[----:B------:R-:W-:Y:S05]  /*0790*/  EXIT ;  /* 0x000000000000794d */ /* 0x000fea0003800000 */
.L_x_29:
        /* <DEDUP_REMOVED lines=14> */
.L_x_39:


//--------------------- .text._Z4gradP6float4Pfffiii --------------------------
	.section	.text._Z4gradP6float4Pfffiii,"ax",@progbits
	.align	128
        .global         _Z4gradP6float4Pfffiii
        .type           _Z4gradP6float4Pfffiii,@function
        .size           _Z4gradP6float4Pfffiii,(.L_x_40 - _Z4gradP6float4Pfffiii)
        .other          _Z4gradP6float4Pfffiii,@"STO_CUDA_ENTRY STV_DEFAULT"
_Z4gradP6float4Pfffiii:
.text._Z4gradP6float4Pfffiii:
        /* <DEDUP_REMOVED lines=15> */
[----:B------:R-:W4:Y:S01]  /*00f0*/  S2R R8, SR_TID.X ;  /* 0x0000000000087919 */ /* 0x000f220000002100 */
[----:B0-----:R-:W-:Y:S02]  /*0100*/  IADD3 R4, PT, PT, R6, 0xffffffe, RZ ;  /* 0x0ffffffe06047810 */ /* 0x001fe40007ffe0ff */
[----:B------:R-:W-:Y:S02]  /*0110*/  IABS R6, R3 ;  /* 0x0000000300067213 */ /* 0x000fe40000000000 */
[----:B------:R0:W1:Y:S01]  /*0120*/  F2I.FTZ.U32.TRUNC.NTZ R5, R4 ;  /* 0x0000000400057305 */ /* 0x000062000021f000 */
[----:B---3--:R-:W-:Y:S02]  /*0130*/  IMAD R15, R15, UR5, R10 ;  /* 0x000000050f0f7c24 */ /* 0x008fe4000f8e020a */
[----:B0-----:R-:W-:Y:S01]  /*0140*/  HFMA2 R4, -RZ, RZ, 0, 0 ;  /* 0x00000000ff047431 */ /* 0x001fe200000001ff */
[----:B-1----:R-:W-:-:S05]  /*0150*/  IADD3 R9, PT, PT, RZ, -R5, RZ ;  /* 0x80000005ff097210 */ /* 0x002fca0007ffe0ff */
[----:B------:R-:W-:-:S04]  /*0160*/  IMAD R9, R9, R2, RZ ;  /* 0x0000000209097224 */ /* 0x000fc800078e02ff */
[----:B------:R-:W-:Y:S01]  /*0170*/  IMAD.HI.U32 R5, R5, R9, R4 ;  /* 0x0000000905057227 */ /* 0x000fe200078e0004 */
[----:B------:R-:W-:Y:S02]  /*0180*/  MOV R9, R6 ;  /* 0x0000000600097202 */ /* 0x000fe40000000f00 */
[-C--:B------:R-:W-:Y:S01]  /*0190*/  LOP3.LUT R4, R3, R0.reuse, RZ, 0x3c, !PT ;  /* 0x0000000003047212 */ /* 0x080fe200078e3cff */
[----:B----4-:R-:W-:Y:S02]  /*01a0*/  IMAD R7, R7, UR4, R8 ;  /* 0x0000000407077c24 */ /* 0x010fe4000f8e0208 */
[----:B------:R-:W-:Y:S01]  /*01b0*/  IMAD.HI.U32 R5, R5, R9, RZ ;  /* 0x0000000905057227 */ /* 0x000fe200078e00ff */
[----:B------:R-:W-:Y:S02]  /*01c0*/  ISETP.GE.AND P0, PT, R4, RZ, PT ;  /* 0x000000ff0400720c */ /* 0x000fe40003f06270 */
[----:B------:R-:W-:Y:S02]  /*01d0*/  LOP3.LUT R4, RZ, R0, RZ, 0x33, !PT ;  /* 0x00000000ff047212 */ /* 0x000fe400078e33ff */
[----:B------:R-:W-:-:S05]  /*01e0*/  IADD3 R6, PT, PT, -R5, RZ, RZ ;  /* 0x000000ff05067210 */ /* 0x000fca0007ffe1ff */
[C---:B------:R-:W-:Y:S02]  /*01f0*/  IMAD R9, R2.reuse, R6, R9 ;  /* 0x0000000602097224 */ /* 0x040fe400078e0209 */
[----:B------:R-:W0:Y:S03]  /*0200*/  LDC R6, c[0x0][0x398] ;  /* 0x0000e600ff067b82 */ /* 0x000e260000000800 */
[----:B------:R-:W-:-:S13]  /*0210*/  ISETP.GT.U32.AND P2, PT, R2, R9, PT ;  /* 0x000000090200720c */ /* 0x000fda0003f44070 */
[-C--:B------:R-:W-:Y:S02]  /*0220*/  @!P2 IADD3 R9, PT, PT, R9, -R2.reuse, RZ ;  /* 0x800000020909a210 */ /* 0x080fe40007ffe0ff */
[----:B------:R-:W-:Y:S02]  /*0230*/  @!P2 IADD3 R5, PT, PT, R5, 0x1, RZ ;  /* 0x000000010505a810 */ /* 0x000fe40007ffe0ff */
[----:B------:R-:W-:-:S13]  /*0240*/  ISETP.GE.U32.AND P1, PT, R9, R2, PT ;  /* 0x000000020900720c */ /* 0x000fda0003f26070 */
[----:B------:R-:W-:Y:S02]  /*0250*/  @P1 IADD3 R5, PT, PT, R5, 0x1, RZ ;  /* 0x0000000105051810 */ /* 0x000fe40007ffe0ff */
[----:B------:R-:W-:Y:S02]  /*0260*/  ISETP.NE.AND P1, PT, R0, RZ, PT ;  /* 0x000000ff0000720c */ /* 0x000fe40003f25270 */
[----:B------:R-:W-:-:S04]  /*0270*/  @!P0 IADD3 R5, PT, PT, -R5, RZ, RZ ;  /* 0x000000ff05058210 */ /* 0x000fc80007ffe1ff */
[----:B------:R-:W-:Y:S02]  /*0280*/  SEL R17, R4, R5, !P1 ;  /* 0x0000000504117207 */ /* 0x000fe40004800000 */
[----:B------:R-:W-:Y:S02]  /*0290*/  VIMNMX R5, PT, PT, R7, R15, !PT ;  /* 0x0000000f07057248 */ /* 0x000fe40007fe0100 */
[----:B--2---:R-:W-:-:S04]  /*02a0*/  ISETP.GE.AND P0, PT, R17, UR6, PT ;  /* 0x0000000611007c0c */ /* 0x004fc8000bf06270 */
[----:B0-----:R-:W-:-:S04]  /*02b0*/  ISETP.GE.OR P0, PT, R5, R6, P0 ;  /* 0x000000060500720c */ /* 0x001fc80000706670 */
[----:B------:R-:W-:-:S13]  /*02c0*/  ISETP.LT.OR P0, PT, R0, RZ, P0 ;  /* 0x000000ff0000720c */ /* 0x000fda0000701670 */
[----:B------:R-:W-:Y:S05]  /*02d0*/  @P0 EXIT ;  /* 0x000000000000094d */ /* 0x000fea0003800000 */
[----:B------:R-:W-:Y:S01]  /*02e0*/  ISETP.GE.AND P2, PT, R3, RZ, PT ;  /* 0x000000ff0300720c */ /* 0x000fe20003f46270 */
[-C--:B------:R-:W-:Y:S01]  /*02f0*/  IMAD R10, R15, R6.reuse, R15 ;  /* 0x000000060f0a7224 */ /* 0x080fe200078e020f */
[-C--:B------:R-:W-:Y:S01]  /*0300*/  ISETP.GT.U32.AND P0, PT, R2, R9.reuse, PT ;  /* 0x000000090200720c */ /* 0x080fe20003f04070 */
[----:B------:R-:W-:Y:S01]  /*0310*/  IMAD R12, R6, R6, R6 ;  /* 0x00000006060c7224 */ /* 0x000fe200078e0206 */
[----:B------:R-:W-:Y:S01]  /*0320*/  IADD3 R2, PT, PT, R9, -R2, RZ ;  /* 0x8000000209027210 */ /* 0x000fe20007ffe0ff */
[----:B------:R-:W0:Y:S01]  /*0330*/  LDCU.64 UR4, c[0x0][0x358] ;  /* 0x00006b00ff0477ac */ /* 0x000e220008000a00 */
[----:B------:R-:W-:Y:S02]  /*0340*/  IADD3 R10, PT, PT, R7, R10, RZ ;  /* 0x0000000a070a7210 */ /* 0x000fe40007ffe0ff */
[----:B------:R-:W-:Y:S01]  /*0350*/  SEL R5, R2, R9, !P0 ;  /* 0x0000000902057207 */ /* 0x000fe20004000000 */
[----:B------:R-:W1:Y:S01]  /*0360*/  LDCU.64 UR6, c[0x0][0x390] ;  /* 0x00007200ff0677ac */ /* 0x000e620008000a00 */
[----:B------:R-:W2:Y:S01]  /*0370*/  LDC.64 R2, c[0x0][0x388] ;  /* 0x0000e200ff027b82 */ /* 0x000ea20000000a00 */
[----:B------:R-:W-:-:S02]  /*0380*/  IADD3 R9, PT, PT, R6, 0x1, RZ ;  /* 0x0000000106097810 */ /* 0x000fc40007ffe0ff */
[----:B------:R-:W-:Y:S02]  /*0390*/  @!P2 IADD3 R5, PT, PT, -R5, RZ, RZ ;  /* 0x000000ff0505a210 */ /* 0x000fe40007ffe1ff */
[----:B------:R-:W-:Y:S02]  /*03a0*/  IADD3 R13, PT, PT, R9, R12, RZ ;  /* 0x0000000c090d7210 */ /* 0x000fe40007ffe0ff */
[----:B------:R-:W-:Y:S02]  /*03b0*/  SEL R8, R4, R5, !P1 ;  /* 0x0000000504087207 */ /* 0x000fe40004800000 */
[----:B------:R-:W3:Y:S01]  /*03c0*/  LDC.64 R4, c[0x0][0x380] ;  /* 0x0000e000ff047b82 */ /* 0x000ee20000000a00 */
[-C--:B------:R-:W-:Y:S02]  /*03d0*/  IMAD R11, R13, R0.reuse, R13 ;  /* 0x000000000d0b7224 */ /* 0x080fe400078e020d */
[----:B------:R-:W-:Y:S02]  /*03e0*/  IMAD R10, R8, R13, R10 ;  /* 0x0000000d080a7224 */ /* 0x000fe400078e020a */
[----:B------:R-:W-:-:S02]  /*03f0*/  IMAD R0, R17, R0, R8 ;  /* 0x0000000011007224 */ /* 0x000fc400078e0208 */
[----:B------:R-:W-:Y:S02]  /*0400*/  IMAD R17, R17, R11, R10 ;  /* 0x0000000b11117224 */ /* 0x000fe400078e020a */
[----:B------:R-:W-:-:S04]  /*0410*/  IMAD R0, R0, R6, R15 ;  /* 0x0000000600007224 */ /* 0x000fc800078e020f */
[----:B------:R-:W-:Y:S02]  /*0420*/  IMAD R15, R0, R6, R7 ;  /* 0x00000006000f7224 */ /* 0x000fe400078e0207 */
[----:B--2---:R-:W-:-:S05]  /*0430*/  IMAD.WIDE R2, R17, 0x4, R2 ;  /* 0x0000000411027825 */ /* 0x004fca00078e0202 */
[----:B0-----:R-:W2:Y:S04]  /*0440*/  LDG.E R0, desc[UR4][R2.64+0x4] ;  /* 0x0000040402007981 */ /* 0x001ea8000c1e1900 */
[----:B------:R-:W2:Y:S01]  /*0450*/  LDG.E R17, desc[UR4][R2.64] ;  /* 0x0000000402117981 */ /* 0x000ea2000c1e1900 */
[----:B---3--:R-:W-:-:S05]  /*0460*/  IMAD.WIDE R14, R15, 0x10, R4 ;  /* 0x000000100f0e7825 */ /* 0x008fca00078e0204 */
[----:B------:R-:W3:Y:S01]  /*0470*/  LDG.E.128 R4, desc[UR4][R14.64] ;  /* 0x000000040e047981 */ /* 0x000ee2000c1e1d00 */
[----:B------:R-:W-:-:S04]  /*0480*/  IMAD.WIDE R8, R9, 0x4, R2 ;  /* 0x0000000409087825 */ /* 0x000fc800078e0202 */
[----:B--2---:R-:W-:-:S04]  /*0490*/  FADD R0, R0, -R17 ;  /* 0x8000001100007221 */ /* 0x004fc80000000000 */
[----:B-1----:R-:W-:-:S04]  /*04a0*/  FMUL R17, R0, UR6 ;  /* 0x0000000600117c20 */ /* 0x002fc80008400000 */
[----:B---3--:R-:W-:-:S05]  /*04b0*/  FFMA R17, R17, 0.5, R4 ;  /* 0x3f00000011117823 */ /* 0x008fca0000000004 */
[----:B------:R-:W-:Y:S04]  /*04c0*/  STG.E desc[UR4][R14.64], R17 ;  /* 0x000000110e007986 */ /* 0x000fe8000c101904 */
[----:B------:R-:W2:Y:S04]  /*04d0*/  LDG.E R8, desc[UR4][R8.64] ;  /* 0x0000000408087981 */ /* 0x000ea8000c1e1900 */
[----:B------:R-:W2:Y:S02]  /*04e0*/  LDG.E R19, desc[UR4][R2.64] ;  /* 0x0000000402137981 */ /* 0x000ea4000c1e1900 */
[----:B--2---:R-:W-:-:S04]  /*04f0*/  FADD R19, R8, -R19 ;  /* 0x8000001308137221 */ /* 0x004fc80000000000 */
[----:B------:R-:W-:-:S04]  /*0500*/  FMUL R0, R19, UR6 ;  /* 0x0000000613007c20 */ /* 0x000fc80008400000 */
[----:B------:R-:W-:Y:S01]  /*0510*/  FFMA R19, R0, 0.5, R5 ;  /* 0x3f00000000137823 */ /* 0x000fe20000000005 */
[----:B------:R-:W-:-:S04]  /*0520*/  IMAD.WIDE R4, R13, 0x4, R2 ;  /* 0x000000040d047825 */ /* 0x000fc800078e0202 */
[----:B------:R-:W-:Y:S04]  /*0530*/  STG.E desc[UR4][R14.64+0x4], R19 ;  /* 0x000004130e007986 */ /* 0x000fe8000c101904 */
[----:B------:R-:W2:Y:S04]  /*0540*/  LDG.E R4, desc[UR4][R4.64] ;  /* 0x0000000404047981 */ /* 0x000ea8000c1e1900 */
[----:B------:R-:W2:Y:S01]  /*0550*/  LDG.E R13, desc[UR4][R2.64] ;  /* 0x00000004020d7981 */ /* 0x000ea2000c1e1900 */
[----:B------:R-:W-:-:S04]  /*0560*/  IMAD.WIDE R8, R11, 0x4, R2 ;  /* 0x000000040b087825 */ /* 0x000fc800078e0202 */
[----:B--2---:R-:W-:-:S04]  /*0570*/  FADD R13, R4, -R13 ;  /* 0x8000000d040d7221 */ /* 0x004fc80000000000 */
[----:B------:R-:W-:-:S04]  /*0580*/  FMUL.D2 R13, R13, UR6 ;  /* 0x000000060d0d7c20 */ /* 0x000fc80008300000 */
[----:B------:R-:W-:-:S05]  /*0590*/  FFMA R13, R13, UR7, R6 ;  /* 0x000000070d0d7c23 */ /* 0x000fca0008000006 */
[----:B------:R-:W-:Y:S04]  /*05a0*/  STG.E desc[UR4][R14.64+0x8], R13 ;  /* 0x0000080d0e007986 */ /* 0x000fe8000c101904 */
[----:B------:R-:W2:Y:S04]  /*05b0*/  LDG.E R8, desc[UR4][R8.64] ;  /* 0x0000000408087981 */ /* 0x000ea8000c1e1900 */
[----:B------:R-:W2:Y:S02]  /*05c0*/  LDG.E R11, desc[UR4][R2.64] ;  /* 0x00000004020b7981 */ /* 0x000ea4000c1e1900 */
[----:B--2---:R-:W-:-:S04]  /*05d0*/  FADD R11, R8, -R11 ;  /* 0x8000000b080b7221 */ /* 0x004fc80000000000 */
[----:B------:R-:W-:-:S04]  /*05e0*/  FMUL R0, R11, UR6 ;  /* 0x000000060b007c20 */ /* 0x000fc80008400000 */
[----:B------:R-:W-:-:S05]  /*05f0*/  FFMA R7, R0, 0.5, R7 ;  /* 0x3f00000000077823 */ /* 0x000fca0000000007 */
[----:B------:R-:W-:Y:S01]  /*0600*/  STG.E desc[UR4][R14.64+0xc], R7 ;  /* 0x00000c070e007986 */ /* 0x000fe2000c101904 */
[----:B------:R-:W-:Y:S05]  /*0610*/  EXIT ;  /* 0x000000000000794d */ /* 0x000fea0003800000 */
.L_x_30:
        /* <DEDUP_REMOVED lines=14> */
.L_x_40:


//--------------------- .text._Z7extendfPfS_iiiii --------------------------
	.section	.text._Z7extendfPfS_iiiii,"ax",@progbits
	.align	128
        .global         _Z7extendfPfS_iiiii
        .type           _Z7extendfPfS_iiiii,@function
        .size           _Z7extendfPfS_iiiii,(.L_x_41 - _Z7extendfPfS_iiiii)
        .other          _Z7extendfPfS_iiiii,@"STO_CUDA_ENTRY STV_DEFAULT"
_Z7extendfPfS_iiiii:
.text._Z7extendfPfS_iiiii:
[----:B------:R-:W-:Y:S08]  /*0000*/  LDC R1, c[0x0][0x37c] ;  /* 0x0000df00ff017b82 */ /* 0x000ff00000000800 */
[----:B------:R-:W0:Y:S01]  /*0010*/  LDC R0, c[0x0][0x39c] ;  /* 0x0000e700ff007b82 */ /* 0x000e220000000800 */
[----:B------:R-:W1:Y:S01]  /*0020*/  S2R R8, SR_TID.Z ;  /* 0x0000000000087919 */ /* 0x000e620000002300 */
[----:B------:R-:W2:Y:S01]  /*0030*/  LDCU UR6, c[0x0][0x3a0] ;  /* 0x00007400ff0677ac */ /* 0x000ea20008000800 */
[----:B------:R-:W3:Y:S05]  /*0040*/  S2R R11, SR_TID.X ;  /* 0x00000000000b7919 */ /* 0x000eea0000002100 */
[----:B------:R-:W3:Y:S01]  /*0050*/  LDC R10, c[0x0][0x360] ;  /* 0x0000d800ff0a7b82 */ /* 0x000ee20000000800 */
[----:B------:R-:W4:Y:S07]  /*0060*/  S2R R13, SR_TID.Y ;  /* 0x00000000000d7919 */ /* 0x000f2e0000002200 */
[----:B------:R-:W4:Y:S01]  /*0070*/  LDC R12, c[0x0][0x364] ;  /* 0x0000d900ff0c7b82 */ /* 0x000f220000000800 */
[----:B0-----:R-:W-:-:S07]  /*0080*/  IABS R6, R0 ;  /* 0x0000000000067213 */ /* 0x001fce0000000000 */
[----:B------:R-:W1:Y:S01]  /*0090*/  S2UR UR4, SR_CTAID.Z ;  /* 0x00000000000479c3 */ /* 0x000e620000002700 */
[----:B------:R-:W0:Y:S07]  /*00a0*/  I2F.RP R4, R6 ;  /* 0x0000000600047306 */ /* 0x000e2e0000209400 */
[----:B------:R-:W1:Y:S08]  /*00b0*/  LDC R7, c[0x0][0x368] ;  /* 0x0000da00ff077b82 */ /* 0x000e700000000800 */
[----:B------:R-:W4:Y:S01]  /*00c0*/  S2UR UR5, SR_CTAID.Y ;  /* 0x00000000000579c3 */ /* 0x000f220000002600 */
[----:B0-----:R-:W0:Y:S01]  /*00d0*/  MUFU.RCP R4, R4 ;  /* 0x0000000400047308 */ /* 0x001e220000001000 */
[----:B-1----:R-:W-:-:S06]  /*00e0*/  IMAD R7, R7, UR4, R8 ;  /* 0x0000000407077c24 */ /* 0x002fcc000f8e0208 */
[----:B------:R-:W3:Y:S01]  /*00f0*/  S2UR UR4, SR_CTAID.X ;  /* 0x00000000000479c3 */ /* 0x000ee20000002500 */
[----:B------:R-:W-:Y:S01]  /*0100*/  LOP3.LUT R8, RZ, R0, RZ, 0x33, !PT ;  /* 0x00000000ff087212 */ /* 0x000fe200078e33ff */
[----:B0-----:R-:W-:Y:S01]  /*0110*/  VIADD R2, R4, 0xffffffe ;  /* 0x0ffffffe04027836 */ /* 0x001fe20000000000 */
[----:B------:R-:W-:-:S03]  /*0120*/  IABS R9, R7 ;  /* 0x0000000700097213 */ /* 0x000fc60000000000 */
[----:B------:R0:W1:Y:S02]  /*0130*/  F2I.FTZ.U32.TRUNC.NTZ R3, R2 ;  /* 0x0000000200037305 */ /* 0x000064000021f000 */
[----:B0-----:R-:W-:Y:S02]  /*0140*/  HFMA2 R2, -RZ, RZ, 0, 0 ;  /* 0x00000000ff027431 */ /* 0x001fe400000001ff */
[----:B-1----:R-:W-:-:S04]  /*0150*/  IMAD.MOV R5, RZ, RZ, -R3 ;  /* 0x000000ffff057224 */ /* 0x002fc800078e0a03 */
[----:B------:R-:W-:-:S04]  /*0160*/  IMAD R5, R5, R6, RZ ;  /* 0x0000000605057224 */ /* 0x000fc800078e02ff */
[----:B------:R-:W-:Y:S01]  /*0170*/  IMAD.HI.U32 R3, R3, R5, R2 ;  /* 0x0000000503037227 */ /* 0x000fe200078e0002 */
[----:B------:R-:W-:-:S04]  /*0180*/  LOP3.LUT R2, R7, R0, RZ, 0x3c, !PT ;  /* 0x0000000007027212 */ /* 0x000fc800078e3cff */
[----:B------:R-:W-:Y:S01]  /*0190*/  ISETP.GE.AND P0, PT, R2, RZ, PT ;  /* 0x000000ff0200720c */ /* 0x000fe20003f06270 */
[----:B------:R-:W-:Y:S01]  /*01a0*/  IMAD.HI.U32 R3, R3, R9, RZ ;  /* 0x0000000903037227 */ /* 0x000fe200078e00ff */
[----:B------:R-:W0:Y:S03]  /*01b0*/  LDC R2, c[0x0][0x398] ;  /* 0x0000e600ff027b82 */ /* 0x000e260000000800 */
[----:B------:R-:W-:-:S04]  /*01c0*/  IMAD.MOV R4, RZ, RZ, -R3 ;  /* 0x000000ffff047224 */ /* 0x000fc800078e0a03 */
[----:B------:R-:W-:Y:S02]  /*01d0*/  IMAD R9, R6, R4, R9 ;  /* 0x0000000406097224 */ /* 0x000fe400078e0209 */
[----:B----4-:R-:W-:-:S03]  /*01e0*/  IMAD R4, R12, UR5, R13 ;  /* 0x000000050c047c24 */ /* 0x010fc6000f8e020d */
[----:B------:R-:W-:-:S13]  /*01f0*/  ISETP.GT.U32.AND P2, PT, R6, R9, PT ;  /* 0x000000090600720c */ /* 0x000fda0003f44070 */
[----:B------:R-:W-:Y:S01]  /*0200*/  @!P2 IMAD.IADD R9, R9, 0x1, -R6 ;  /* 0x000000010909a824 */ /* 0x000fe200078e0a06 */
[----:B------:R-:W-:-:S04]  /*0210*/  @!P2 IADD3 R3, PT, PT, R3, 0x1, RZ ;  /* 0x000000010303a810 */ /* 0x000fc80007ffe0ff */
[----:B------:R-:W-:-:S13]  /*0220*/  ISETP.GE.U32.AND P1, PT, R9, R6, PT ;  /* 0x000000060900720c */ /* 0x000fda0003f26070 */
[----:B------:R-:W-:Y:S01]  /*0230*/  @P1 VIADD R3, R3, 0x1 ;  /* 0x0000000103031836 */ /* 0x000fe20000000000 */
[----:B------:R-:W-:-:S03]  /*0240*/  ISETP.NE.AND P1, PT, R0, RZ, PT ;  /* 0x000000ff0000720c */ /* 0x000fc60003f25270 */
[----:B------:R-:W-:Y:S02]  /*0250*/  IMAD.MOV.U32 R5, RZ, RZ, R3 ;  /* 0x000000ffff057224 */ /* 0x000fe400078e0003 */
[----:B---3--:R-:W-:-:S03]  /*0260*/  IMAD R3, R10, UR4, R11 ;  /* 0x000000040a037c24 */ /* 0x008fc6000f8e020b */
[----:B------:R-:W-:Y:S02]  /*0270*/  @!P0 IADD3 R5, PT, PT, -R5, RZ, RZ ;  /* 0x000000ff05058210 */ /* 0x000fe40007ffe1ff */
[----:B------:R-:W-:Y:S02]  /*0280*/  VIMNMX R11, PT, PT, R3, R4, !PT ;  /* 0x00000004030b7248 */ /* 0x000fe40007fe0100 */
[----:B------:R-:W-:-:S04]  /*0290*/  SEL R5, R8, R5, !P1 ;  /* 0x0000000508057207 */ /* 0x000fc80004800000 */
[----:B--2---:R-:W-:-:S04]  /*02a0*/  ISETP.GE.AND P0, PT, R5, UR6, PT ;  /* 0x0000000605007c0c */ /* 0x004fc8000bf06270 */
[----:B0-----:R-:W-:-:S04]  /*02b0*/  ISETP.GE.OR P0, PT, R11, R2, P0 ;  /* 0x000000020b00720c */ /* 0x001fc80000706670 */
[----:B------:R-:W-:-:S13]  /*02c0*/  ISETP.LT.OR P0, PT, R0, RZ, P0 ;  /* 0x000000ff0000720c */ /* 0x000fda0000701670 */
[----:B------:R-:W-:Y:S05]  /*02d0*/  @P0 EXIT ;  /* 0x000000000000094d */ /* 0x000fea0003800000 */
[----:B------:R-:W0:Y:S01]  /*02e0*/  LDC.64 R12, c[0x0][0x390] ;  /* 0x0000e400ff0c7b82 */ /* 0x000e220000000a00 */
[----:B------:R-:W-:Y:S01]  /*02f0*/  ISETP.GE.AND P2, PT, R7, RZ, PT ;  /* 0x000000ff0700720c */ /* 0x000fe20003f46270 */
[----:B------:R-:W-:Y:S01]  /*0300*/  VIADD R7, R5, 0xffffffff ;  /* 0xffffffff05077836 */ /* 0x000fe20000000000 */
[-C--:B------:R-:W-:Y:S01]  /*0310*/  ISETP.GT.U32.AND P0, PT, R6, R9.reuse, PT ;  /* 0x000000090600720c */ /* 0x080fe20003f04070 */
[----:B------:R-:W-:Y:S01]  /*0320*/  IMAD.IADD R6, R9, 0x1, -R6 ;  /* 0x0000000109067824 */ /* 0x000fe200078e0a06 */
[----:B------:R-:W-:Y:S01]  /*0330*/  IADD3 R14, PT, PT, R0, -0x2, RZ ;  /* 0xfffffffe000e7810 */ /* 0x000fe20007ffe0ff */
[----:B------:R-:W1:Y:S03]  /*0340*/  LDCU.64 UR4, c[0x0][0x358] ;  /* 0x00006b00ff0477ac */ /* 0x000e660008000a00 */
[----:B------:R-:W-:-:S05]  /*0350*/  SEL R9, R6, R9, !P0 ;  /* 0x0000000906097207 */ /* 0x000fca0004000000 */
[----:B------:R-:W-:-:S05]  /*0360*/  @!P2 IMAD.MOV R9, RZ, RZ, -R9 ;  /* 0x000000ffff09a224 */ /* 0x000fca00078e0a09 */
[----:B------:R-:W-:Y:S01]  /*0370*/  SEL R10, R8, R9, !P1 ;  /* 0x00000009080a7207 */ /* 0x000fe20004800000 */
[----:B------:R-:W-:Y:S01]  /*0380*/  VIADD R8, R2, 0xfffffffd ;  /* 0xfffffffd02087836 */ /* 0x000fe20000000000 */
[----:B0-----:R-:W-:-:S03]  /*0390*/  IADD3 R6, PT, PT, R13, UR6, RZ ;  /* 0x000000060d067c10 */ /* 0x001fc6000fffe0ff */
[----:B------:R-:W-:Y:S01]  /*03a0*/  VIADD R9, R10, 0xffffffff ;  /* 0xffffffff0a097836 */ /* 0x000fe20000000000 */
[----:B------:R-:W-:Y:S02]  /*03b0*/  IADD3 R12, PT, PT, -R12, RZ, RZ ;  /* 0x000000ff0c0c7210 */ /* 0x000fe40007ffe1ff */
[----:B------:R-:W-:Y:S02]  /*03c0*/  VIADDMNMX R11, R6, 0xfffffffd, R7, PT ;  /* 0xfffffffd060b7846 */ /* 0x000fe40003800107 */
[----:B------:R-:W0:Y:S02]  /*03d0*/  LDC.64 R6, c[0x0][0x388] ;  /* 0x0000e200ff067b82 */ /* 0x000e240000000a00 */
[----:B------:R-:W-:Y:S02]  /*03e0*/  VIMNMX R13, PT, PT, R11, R12, !PT ;  /* 0x0000000c0b0d7248 */ /* 0x000fe40007fe0100 */
[----:B------:R-:W-:Y:S02]  /*03f0*/  VIADDMNMX.RELU R12, R0, 0xfffffffd, R9, PT ;  /* 0xfffffffd000c7846 */ /* 0x000fe40003801109 */
[----:B------:R-:W-:-:S02]  /*0400*/  IADD3 R11, PT, PT, R2, -0x2, RZ ;  /* 0xfffffffe020b7810 */ /* 0x000fc40007ffe0ff */
[----:B------:R-:W-:Y:S01]  /*0410*/  VIADDMNMX.RELU R9, R4, 0xffffffff, R8, PT ;  /* 0xffffffff04097846 */ /* 0x000fe20003801108 */
[----:B------:R-:W-:Y:S01]  /*0420*/  IMAD R12, R13, R14, R12 ;  /* 0x0000000e0d0c7224 */ /* 0x000fe200078e020c */
[----:B------:R-:W-:-:S03]  /*0430*/  VIADDMNMX.RELU R8, R3, 0xffffffff, R8, PT ;  /* 0xffffffff03087846 */ /* 0x000fc60003801108 */
[----:B------:R-:W-:-:S04]  /*0440*/  IMAD R9, R11, R12, R9 ;  /* 0x0000000c0b097224 */ /* 0x000fc800078e0209 */
[----:B------:R-:W-:-:S04]  /*0450*/  IMAD R9, R11, R9, R8 ;  /* 0x000000090b097224 */ /* 0x000fc800078e0208 */
[----:B0-----:R-:W-:Y:S02]  /*0460*/  IMAD.WIDE R6, R9, 0x4, R6 ;  /* 0x0000000409067825 */ /* 0x001fe400078e0206 */
[----:B------:R-:W0:Y:S04]  /*0470*/  LDC.64 R8, c[0x0][0x380] ;  /* 0x0000e000ff087b82 */ /* 0x000e280000000a00 */
[----:B-1----:R-:W2:Y:S01]  /*0480*/  LDG.E R7, desc[UR4][R6.64] ;  /* 0x0000000406077981 */ /* 0x002ea2000c1e1900 */
[----:B------:R-:W-:-:S04]  /*0490*/  IMAD R5, R5, R0, R10 ;  /* 0x0000000005057224 */ /* 0x000fc800078e020a */
[----:B------:R-:W-:-:S04]  /*04a0*/  IMAD R5, R5, R2, R4 ;  /* 0x0000000205057224 */ /* 0x000fc800078e0204 */
[----:B------:R-:W-:-:S04]  /*04b0*/  IMAD R3, R5, R2, R3 ;  /* 0x0000000205037224 */ /* 0x000fc800078e0203 */
[----:B0-----:R-:W-:-:S05]  /*04c0*/  IMAD.WIDE R2, R3, 0x4, R8 ;  /* 0x0000000403027825 */ /* 0x001fca00078e0208 */
[----:B--2---:R-:W-:Y:S01]  /*04d0*/  STG.E desc[UR4][R2.64], R7 ;  /* 0x0000000702007986 */ /* 0x004fe2000c101904 */
[----:B------:R-:W-:Y:S05]  /*04e0*/  EXIT ;  /* 0x000000000000794d */ /* 0x000fea0003800000 */
.L_x_31:
        /* <DEDUP_REMOVED lines=9> */
.L_x_41:


//--------------------- .nv.shared.reserved.0     --------------------------
	.section	.nv.shared.reserved.0,"aw",@nobits
	.weak		__nv_reservedSMEM_offset_0_alias
	.size		__nv_reservedSMEM_offset_0_alias, 0, 64
	.other		__nv_reservedSMEM_offset_0_alias,@"STO_CUDA_RESERVED_SHARED STV_DEFAULT"
__nv_reservedSMEM_offset_0_alias:
	.zero		0
	.zero		64


//--------------------- .nv.constant0._Z6mulphiP6float2S0_iiiii --------------------------
	.section	.nv.constant0._Z6mulphiP6float2S0_iiiii,"a",@progbits
	.sectionflags	@""
	.align	4
.nv.constant0._Z6mulphiP6float2S0_iiiii:
	.zero		932


//--------------------- .nv.constant0._Z6recphiP6float2S0_S0_iiii --------------------------
	.section	.nv.constant0._Z6recphiP6float2S0_S0_iiii,"a",@progbits
	.sectionflags	@""
	.align	4
.nv.constant0._Z6recphiP6float2S0_S0_iiii:
	.zero		936


//--------------------- .nv.constant0._Z6decphiP6float2S0_S0_iiii --------------------------
	.section	.nv.constant0._Z6decphiP6float2S0_S0_iiii,"a",@progbits
	.sectionflags	@""
	.align	4
.nv.constant0._Z6decphiP6float2S0_S0_iiii:
	.zero		936


//--------------------- .nv.constant0._Z11makecomplexP6float2Pfiii --------------------------
	.section	.nv.constant0._Z11makecomplexP6float2Pfiii,"a",@progbits
	.sectionflags	@""
	.align	4
.nv.constant0._Z11makecomplexP6float2Pfiii:
	.zero		924


//--------------------- .nv.constant0._Z7addrealPfP6float2fiii --------------------------
	.section	.nv.constant0._Z7addrealPfP6float2fiii,"a",@progbits
	.sectionflags	@""
	.align	4
.nv.constant0._Z7addrealPfP6float2fiii:
	.zero		928


//--------------------- .nv.constant0._Z3divPfS_P6float4ffiii --------------------------
	.section	.nv.constant0._Z3divPfS_P6float4ffiii,"a",@progbits
	.sectionflags	@""
	.align	4
.nv.constant0._Z3divPfS_P6float4ffiii:
	.zero		940


//--------------------- .nv.constant0._Z4gradP6float4Pfffiii --------------------------
	.section	.nv.constant0._Z4gradP6float4Pfffiii,"a",@progbits
	.sectionflags	@""
	.align	4
.nv.constant0._Z4gradP6float4Pfffiii:
	.zero		932


//--------------------- .nv.constant0._Z7extendfPfS_iiiii --------------------------
	.section	.nv.constant0._Z7extendfPfS_iiiii,"a",@progbits
	.sectionflags	@""
	.align	4
.nv.constant0._Z7extendfPfS_iiiii:
	.zero		932


//--------------------- SYMBOLS --------------------------

	.type		.nv.reservedSmem.offset0,@object
	.size		.nv.reservedSmem.offset0,0x4
